//
// Generated by NVIDIA NVVM Compiler
//
// Compiler Build ID: CL-36424714
// Cuda compilation tools, release 13.0, V13.0.88
// Based on NVVM 20.0.0
//

.version 9.0
.target sm_100
.address_size 64


.func  (.param .b64 func_retval0) _Z3funiiiPdS_PiS0_(
	.param .b32 _Z3funiiiPdS_PiS0__param_0,
	.param .b32 _Z3funiiiPdS_PiS0__param_1,
	.param .b32 _Z3funiiiPdS_PiS0__param_2,
	.param .b64 _Z3funiiiPdS_PiS0__param_3,
	.param .b64 _Z3funiiiPdS_PiS0__param_4,
	.param .b64 _Z3funiiiPdS_PiS0__param_5,
	.param .b64 _Z3funiiiPdS_PiS0__param_6
)
{
	.reg .pred 	%p<82>;
	.reg .b32 	%r<83>;
	.reg .b64 	%rd<40>;
	.reg .b64 	%fd<131>;

	ld.param.u32 	%r25, [_Z3funiiiPdS_PiS0__param_0];
	ld.param.u32 	%r26, [_Z3funiiiPdS_PiS0__param_1];
	ld.param.u32 	%r27, [_Z3funiiiPdS_PiS0__param_2];
	ld.param.u64 	%rd7, [_Z3funiiiPdS_PiS0__param_3];
	ld.param.u64 	%rd8, [_Z3funiiiPdS_PiS0__param_4];
	ld.param.u64 	%rd9, [_Z3funiiiPdS_PiS0__param_5];
	ld.param.u64 	%rd10, [_Z3funiiiPdS_PiS0__param_6];
	cvta.to.global.u64 	%rd1, %rd9;
	cvta.to.global.u64 	%rd2, %rd10;
	cvta.to.global.u64 	%rd3, %rd7;
	mov.b32 	%r28, 1;
	shl.b32 	%r1, %r28, %r25;
	or.b32  	%r29, %r1, 15;
	setp.ne.s32 	%p1, %r26, %r29;
	@%p1 bra 	$L__BB0_2;
	ld.global.u32 	%r74, [%rd2];
	mul.wide.s32 	%rd36, %r74, 4;
	add.s64 	%rd37, %rd1, %rd36;
	st.global.u32 	[%rd37], %r25;
	ld.global.u32 	%r75, [%rd2];
	add.s32 	%r76, %r75, 1;
	rem.s32 	%r77, %r76, %r27;
	st.global.u32 	[%rd2], %r77;
	add.s32 	%r78, %r27, %r25;
	mul.wide.s32 	%rd38, %r78, 8;
	add.s64 	%rd39, %rd3, %rd38;
	ld.global.f64 	%fd109, [%rd39];
	bra.uni 	$L__BB0_45;
$L__BB0_2:
	cvta.to.global.u64 	%rd11, %rd8;
	shl.b32 	%r30, %r25, %r27;
	add.s32 	%r31, %r30, %r26;
	mul.wide.s32 	%rd12, %r31, 8;
	add.s64 	%rd4, %rd11, %rd12;
	ld.global.f64 	%fd41, [%rd4];
	setp.neu.f64 	%p2, %fd41, 0d0000000000000000;
	@%p2 bra 	$L__BB0_46;
	setp.lt.s32 	%p3, %r27, 1;
	mov.f64 	%fd109, 0d412E847E00000000;
	@%p3 bra 	$L__BB0_44;
	not.b32 	%r33, %r1;
	and.b32  	%r2, %r26, %r33;
	mul.lo.s32 	%r3, %r27, %r25;
	and.b32  	%r4, %r27, 7;
	setp.lt.u32 	%p4, %r27, 8;
	mov.f64 	%fd109, 0d412E847E00000000;
	mov.b32 	%r80, 0;
	@%p4 bra 	$L__BB0_23;
	and.b32  	%r80, %r27, 2147483640;
	mov.f64 	%fd109, 0d412E847E00000000;
	mov.b32 	%r79, 0;
	cvt.s64.s32 	%rd15, %r3;
$L__BB0_6:
	.pragma "nounroll";
	shr.u32 	%r35, %r26, %r79;
	and.b32  	%r36, %r35, 1;
	setp.eq.b32 	%p5, %r36, 1;
	not.pred 	%p6, %p5;
	setp.eq.s32 	%p7, %r79, %r25;
	or.pred  	%p8, %p7, %p6;
	@%p8 bra 	$L__BB0_8;
	{ // callseq 0, 0
	.param .b32 param0;
	st.param.b32 	[param0], %r79;
	.param .b32 param1;
	st.param.b32 	[param1], %r2;
	.param .b32 param2;
	st.param.b32 	[param2], %r27;
	.param .b64 param3;
	st.param.b64 	[param3], %rd7;
	.param .b64 param4;
	st.param.b64 	[param4], %rd8;
	.param .b64 param5;
	st.param.b64 	[param5], %rd9;
	.param .b64 param6;
	st.param.b64 	[param6], %rd10;
	.param .b64 retval0;
	call.uni (retval0), 
	_Z3funiiiPdS_PiS0_, 
	(
	param0, 
	param1, 
	param2, 
	param3, 
	param4, 
	param5, 
	param6
	);
	ld.param.f64 	%fd46, [retval0];
	} // callseq 0
	add.s32 	%r37, %r79, %r3;
	mul.wide.s32 	%rd13, %r37, 8;
	add.s64 	%rd14, %rd3, %rd13;
	ld.global.f64 	%fd48, [%rd14];
	add.f64 	%fd49, %fd46, %fd48;
	setp.lt.f64 	%p9, %fd109, %fd49;
	selp.f64 	%fd109, %fd109, %fd49, %p9;
$L__BB0_8:
	add.s32 	%r7, %r79, 1;
	and.b32  	%r39, %r35, 2;
	setp.eq.s32 	%p10, %r39, 0;
	setp.eq.s32 	%p11, %r7, %r25;
	or.pred  	%p12, %p11, %p10;
	setp.eq.s32 	%p13, %r79, 0;
	cvt.s64.s32 	%rd16, %r79;
	add.s64 	%rd17, %rd16, %rd15;
	shl.b64 	%rd18, %rd17, 3;
	add.s64 	%rd5, %rd3, %rd18;
	or.pred  	%p14, %p13, %p12;
	@%p14 bra 	$L__BB0_10;
	{ // callseq 1, 0
	.param .b32 param0;
	st.param.b32 	[param0], %r7;
	.param .b32 param1;
	st.param.b32 	[param1], %r2;
	.param .b32 param2;
	st.param.b32 	[param2], %r27;
	.param .b64 param3;
	st.param.b64 	[param3], %rd7;
	.param .b64 param4;
	st.param.b64 	[param4], %rd8;
	.param .b64 param5;
	st.param.b64 	[param5], %rd9;
	.param .b64 param6;
	st.param.b64 	[param6], %rd10;
	.param .b64 retval0;
	call.uni (retval0), 
	_Z3funiiiPdS_PiS0_, 
	(
	param0, 
	param1, 
	param2, 
	param3, 
	param4, 
	param5, 
	param6
	);
	ld.param.f64 	%fd50, [retval0];
	} // callseq 1
	ld.global.f64 	%fd52, [%rd5+8];
	add.f64 	%fd53, %fd50, %fd52;
	setp.lt.f64 	%p15, %fd109, %fd53;
	selp.f64 	%fd109, %fd109, %fd53, %p15;
$L__BB0_10:
	add.s32 	%r8, %r79, 2;
	shr.u32 	%r40, %r26, %r79;
	and.b32  	%r41, %r40, 4;
	setp.eq.s32 	%p16, %r41, 0;
	setp.eq.s32 	%p17, %r8, %r25;
	or.pred  	%p18, %p17, %p16;
	@%p18 bra 	$L__BB0_12;
	{ // callseq 2, 0
	.param .b32 param0;
	st.param.b32 	[param0], %r8;
	.param .b32 param1;
	st.param.b32 	[param1], %r2;
	.param .b32 param2;
	st.param.b32 	[param2], %r27;
	.param .b64 param3;
	st.param.b64 	[param3], %rd7;
	.param .b64 param4;
	st.param.b64 	[param4], %rd8;
	.param .b64 param5;
	st.param.b64 	[param5], %rd9;
	.param .b64 param6;
	st.param.b64 	[param6], %rd10;
	.param .b64 retval0;
	call.uni (retval0), 
	_Z3funiiiPdS_PiS0_, 
	(
	param0, 
	param1, 
	param2, 
	param3, 
	param4, 
	param5, 
	param6
	);
	ld.param.f64 	%fd54, [retval0];
	} // callseq 2
	ld.global.f64 	%fd56, [%rd5+16];
	add.f64 	%fd57, %fd54, %fd56;
	setp.lt.f64 	%p19, %fd109, %fd57;
	selp.f64 	%fd109, %fd109, %fd57, %p19;
$L__BB0_12:
	add.s32 	%r9, %r79, 3;
	shr.u32 	%r42, %r26, %r79;
	and.b32  	%r43, %r42, 8;
	setp.eq.s32 	%p20, %r43, 0;
	setp.eq.s32 	%p21, %r9, %r25;
	or.pred  	%p22, %p21, %p20;
	@%p22 bra 	$L__BB0_14;
	{ // callseq 3, 0
	.param .b32 param0;
	st.param.b32 	[param0], %r9;
	.param .b32 param1;
	st.param.b32 	[param1], %r2;
	.param .b32 param2;
	st.param.b32 	[param2], %r27;
	.param .b64 param3;
	st.param.b64 	[param3], %rd7;
	.param .b64 param4;
	st.param.b64 	[param4], %rd8;
	.param .b64 param5;
	st.param.b64 	[param5], %rd9;
	.param .b64 param6;
	st.param.b64 	[param6], %rd10;
	.param .b64 retval0;
	call.uni (retval0), 
	_Z3funiiiPdS_PiS0_, 
	(
	param0, 
	param1, 
	param2, 
	param3, 
	param4, 
	param5, 
	param6
	);
	ld.param.f64 	%fd58, [retval0];
	} // callseq 3
	ld.global.f64 	%fd60, [%rd5+24];
	add.f64 	%fd61, %fd58, %fd60;
	setp.lt.f64 	%p23, %fd109, %fd61;
	selp.f64 	%fd109, %fd109, %fd61, %p23;
$L__BB0_14:
	add.s32 	%r10, %r79, 4;
	shr.u32 	%r44, %r26, %r79;
	and.b32  	%r45, %r44, 16;
	setp.eq.s32 	%p24, %r45, 0;
	setp.eq.s32 	%p25, %r10, %r25;
	or.pred  	%p26, %p25, %p24;
	@%p26 bra 	$L__BB0_16;
	{ // callseq 4, 0
	.param .b32 param0;
	st.param.b32 	[param0], %r10;
	.param .b32 param1;
	st.param.b32 	[param1], %r2;
	.param .b32 param2;
	st.param.b32 	[param2], %r27;
	.param .b64 param3;
	st.param.b64 	[param3], %rd7;
	.param .b64 param4;
	st.param.b64 	[param4], %rd8;
	.param .b64 param5;
	st.param.b64 	[param5], %rd9;
	.param .b64 param6;
	st.param.b64 	[param6], %rd10;
	.param .b64 retval0;
	call.uni (retval0), 
	_Z3funiiiPdS_PiS0_, 
	(
	param0, 
	param1, 
	param2, 
	param3, 
	param4, 
	param5, 
	param6
	);
	ld.param.f64 	%fd62, [retval0];
	} // callseq 4
	ld.global.f64 	%fd64, [%rd5+32];
	add.f64 	%fd65, %fd62, %fd64;
	setp.lt.f64 	%p27, %fd109, %fd65;
	selp.f64 	%fd109, %fd109, %fd65, %p27;
$L__BB0_16:
	add.s32 	%r11, %r79, 5;
	shr.u32 	%r46, %r26, %r79;
	and.b32  	%r47, %r46, 32;
	setp.eq.s32 	%p28, %r47, 0;
	setp.eq.s32 	%p29, %r11, %r25;
	or.pred  	%p30, %p29, %p28;
	@%p30 bra 	$L__BB0_18;
	{ // callseq 5, 0
	.param .b32 param0;
	st.param.b32 	[param0], %r11;
	.param .b32 param1;
	st.param.b32 	[param1], %r2;
	.param .b32 param2;
	st.param.b32 	[param2], %r27;
	.param .b64 param3;
	st.param.b64 	[param3], %rd7;
	.param .b64 param4;
	st.param.b64 	[param4], %rd8;
	.param .b64 param5;
	st.param.b64 	[param5], %rd9;
	.param .b64 param6;
	st.param.b64 	[param6], %rd10;
	.param .b64 retval0;
	call.uni (retval0), 
	_Z3funiiiPdS_PiS0_, 
	(
	param0, 
	param1, 
	param2, 
	param3, 
	param4, 
	param5, 
	param6
	);
	ld.param.f64 	%fd66, [retval0];
	} // callseq 5
	ld.global.f64 	%fd68, [%rd5+40];
	add.f64 	%fd69, %fd66, %fd68;
	setp.lt.f64 	%p31, %fd109, %fd69;
	selp.f64 	%fd109, %fd109, %fd69, %p31;
$L__BB0_18:
	add.s32 	%r12, %r79, 6;
	shr.u32 	%r48, %r26, %r79;
	and.b32  	%r49, %r48, 64;
	setp.eq.s32 	%p32, %r49, 0;
	setp.eq.s32 	%p33, %r12, %r25;
	or.pred  	%p34, %p33, %p32;
	@%p34 bra 	$L__BB0_20;
	{ // callseq 6, 0
	.param .b32 param0;
	st.param.b32 	[param0], %r12;
	.param .b32 param1;
	st.param.b32 	[param1], %r2;
	.param .b32 param2;
	st.param.b32 	[param2], %r27;
	.param .b64 param3;
	st.param.b64 	[param3], %rd7;
	.param .b64 param4;
	st.param.b64 	[param4], %rd8;
	.param .b64 param5;
	st.param.b64 	[param5], %rd9;
	.param .b64 param6;
	st.param.b64 	[param6], %rd10;
	.param .b64 retval0;
	call.uni (retval0), 
	_Z3funiiiPdS_PiS0_, 
	(
	param0, 
	param1, 
	param2, 
	param3, 
	param4, 
	param5, 
	param6
	);
	ld.param.f64 	%fd70, [retval0];
	} // callseq 6
	ld.global.f64 	%fd72, [%rd5+48];
	add.f64 	%fd73, %fd70, %fd72;
	setp.lt.f64 	%p35, %fd109, %fd73;
	selp.f64 	%fd109, %fd109, %fd73, %p35;
$L__BB0_20:
	add.s32 	%r13, %r79, 7;
	shr.u32 	%r50, %r26, %r79;
	and.b32  	%r51, %r50, 128;
	setp.eq.s32 	%p36, %r51, 0;
	setp.eq.s32 	%p37, %r13, %r25;
	or.pred  	%p38, %p37, %p36;
	@%p38 bra 	$L__BB0_22;
	{ // callseq 7, 0
	.param .b32 param0;
	st.param.b32 	[param0], %r13;
	.param .b32 param1;
	st.param.b32 	[param1], %r2;
	.param .b32 param2;
	st.param.b32 	[param2], %r27;
	.param .b64 param3;
	st.param.b64 	[param3], %rd7;
	.param .b64 param4;
	st.param.b64 	[param4], %rd8;
	.param .b64 param5;
	st.param.b64 	[param5], %rd9;
	.param .b64 param6;
	st.param.b64 	[param6], %rd10;
	.param .b64 retval0;
	call.uni (retval0), 
	_Z3funiiiPdS_PiS0_, 
	(
	param0, 
	param1, 
	param2, 
	param3, 
	param4, 
	param5, 
	param6
	);
	ld.param.f64 	%fd74, [retval0];
	} // callseq 7
	ld.global.f64 	%fd76, [%rd5+56];
	add.f64 	%fd77, %fd74, %fd76;
	setp.lt.f64 	%p39, %fd109, %fd77;
	selp.f64 	%fd109, %fd109, %fd77, %p39;
$L__BB0_22:
	add.s32 	%r79, %r79, 8;
	setp.ne.s32 	%p40, %r79, %r80;
	@%p40 bra 	$L__BB0_6;
$L__BB0_23:
	setp.eq.s32 	%p41, %r4, 0;
	@%p41 bra 	$L__BB0_44;
	and.b32  	%r16, %r27, 3;
	setp.lt.u32 	%p42, %r4, 4;
	@%p42 bra 	$L__BB0_34;
	shr.u32 	%r52, %r26, %r80;
	and.b32  	%r53, %r52, 1;
	setp.eq.b32 	%p43, %r53, 1;
	not.pred 	%p44, %p43;
	setp.eq.s32 	%p45, %r80, %r25;
	or.pred  	%p46, %p45, %p44;
	@%p46 bra 	$L__BB0_27;
	{ // callseq 8, 0
	.param .b32 param0;
	st.param.b32 	[param0], %r80;
	.param .b32 param1;
	st.param.b32 	[param1], %r2;
	.param .b32 param2;
	st.param.b32 	[param2], %r27;
	.param .b64 param3;
	st.param.b64 	[param3], %rd7;
	.param .b64 param4;
	st.param.b64 	[param4], %rd8;
	.param .b64 param5;
	st.param.b64 	[param5], %rd9;
	.param .b64 param6;
	st.param.b64 	[param6], %rd10;
	.param .b64 retval0;
	call.uni (retval0), 
	_Z3funiiiPdS_PiS0_, 
	(
	param0, 
	param1, 
	param2, 
	param3, 
	param4, 
	param5, 
	param6
	);
	ld.param.f64 	%fd79, [retval0];
	} // callseq 8
	add.s32 	%r54, %r80, %r3;
	mul.wide.s32 	%rd19, %r54, 8;
	add.s64 	%rd20, %rd3, %rd19;
	ld.global.f64 	%fd81, [%rd20];
	add.f64 	%fd82, %fd79, %fd81;
	setp.lt.f64 	%p47, %fd109, %fd82;
	selp.f64 	%fd109, %fd109, %fd82, %p47;
$L__BB0_27:
	add.s32 	%r17, %r80, 1;
	and.b32  	%r56, %r52, 2;
	setp.eq.s32 	%p48, %r56, 0;
	setp.eq.s32 	%p49, %r17, %r25;
	or.pred  	%p50, %p49, %p48;
	setp.eq.s32 	%p51, %r80, 0;
	cvt.s64.s32 	%rd21, %r3;
	cvt.u64.u32 	%rd22, %r80;
	add.s64 	%rd23, %rd22, %rd21;
	shl.b64 	%rd24, %rd23, 3;
	add.s64 	%rd6, %rd3, %rd24;
	or.pred  	%p52, %p51, %p50;
	@%p52 bra 	$L__BB0_29;
	{ // callseq 9, 0
	.param .b32 param0;
	st.param.b32 	[param0], %r17;
	.param .b32 param1;
	st.param.b32 	[param1], %r2;
	.param .b32 param2;
	st.param.b32 	[param2], %r27;
	.param .b64 param3;
	st.param.b64 	[param3], %rd7;
	.param .b64 param4;
	st.param.b64 	[param4], %rd8;
	.param .b64 param5;
	st.param.b64 	[param5], %rd9;
	.param .b64 param6;
	st.param.b64 	[param6], %rd10;
	.param .b64 retval0;
	call.uni (retval0), 
	_Z3funiiiPdS_PiS0_, 
	(
	param0, 
	param1, 
	param2, 
	param3, 
	param4, 
	param5, 
	param6
	);
	ld.param.f64 	%fd83, [retval0];
	} // callseq 9
	ld.global.f64 	%fd85, [%rd6+8];
	add.f64 	%fd86, %fd83, %fd85;
	setp.lt.f64 	%p53, %fd109, %fd86;
	selp.f64 	%fd109, %fd109, %fd86, %p53;
$L__BB0_29:
	add.s32 	%r18, %r80, 2;
	and.b32  	%r58, %r52, 4;
	setp.eq.s32 	%p54, %r58, 0;
	setp.eq.s32 	%p55, %r18, %r25;
	or.pred  	%p56, %p55, %p54;
	@%p56 bra 	$L__BB0_31;
	{ // callseq 10, 0
	.param .b32 param0;
	st.param.b32 	[param0], %r18;
	.param .b32 param1;
	st.param.b32 	[param1], %r2;
	.param .b32 param2;
	st.param.b32 	[param2], %r27;
	.param .b64 param3;
	st.param.b64 	[param3], %rd7;
	.param .b64 param4;
	st.param.b64 	[param4], %rd8;
	.param .b64 param5;
	st.param.b64 	[param5], %rd9;
	.param .b64 param6;
	st.param.b64 	[param6], %rd10;
	.param .b64 retval0;
	call.uni (retval0), 
	_Z3funiiiPdS_PiS0_, 
	(
	param0, 
	param1, 
	param2, 
	param3, 
	param4, 
	param5, 
	param6
	);
	ld.param.f64 	%fd87, [retval0];
	} // callseq 10
	ld.global.f64 	%fd89, [%rd6+16];
	add.f64 	%fd90, %fd87, %fd89;
	setp.lt.f64 	%p57, %fd109, %fd90;
	selp.f64 	%fd109, %fd109, %fd90, %p57;
$L__BB0_31:
	add.s32 	%r19, %r80, 3;
	and.b32  	%r60, %r52, 8;
	setp.eq.s32 	%p58, %r60, 0;
	setp.eq.s32 	%p59, %r19, %r25;
	or.pred  	%p60, %p59, %p58;
	@%p60 bra 	$L__BB0_33;
	{ // callseq 11, 0
	.param .b32 param0;
	st.param.b32 	[param0], %r19;
	.param .b32 param1;
	st.param.b32 	[param1], %r2;
	.param .b32 param2;
	st.param.b32 	[param2], %r27;
	.param .b64 param3;
	st.param.b64 	[param3], %rd7;
	.param .b64 param4;
	st.param.b64 	[param4], %rd8;
	.param .b64 param5;
	st.param.b64 	[param5], %rd9;
	.param .b64 param6;
	st.param.b64 	[param6], %rd10;
	.param .b64 retval0;
	call.uni (retval0), 
	_Z3funiiiPdS_PiS0_, 
	(
	param0, 
	param1, 
	param2, 
	param3, 
	param4, 
	param5, 
	param6
	);
	ld.param.f64 	%fd91, [retval0];
	} // callseq 11
	ld.global.f64 	%fd93, [%rd6+24];
	add.f64 	%fd94, %fd91, %fd93;
	setp.lt.f64 	%p61, %fd109, %fd94;
	selp.f64 	%fd109, %fd109, %fd94, %p61;
$L__BB0_33:
	add.s32 	%r80, %r80, 4;
$L__BB0_34:
	setp.eq.s32 	%p62, %r16, 0;
	@%p62 bra 	$L__BB0_44;
	setp.eq.s32 	%p63, %r16, 1;
	@%p63 bra 	$L__BB0_41;
	shr.u32 	%r61, %r26, %r80;
	and.b32  	%r62, %r61, 1;
	setp.eq.b32 	%p64, %r62, 1;
	not.pred 	%p65, %p64;
	setp.eq.s32 	%p66, %r80, %r25;
	or.pred  	%p67, %p66, %p65;
	@%p67 bra 	$L__BB0_38;
	{ // callseq 12, 0
	.param .b32 param0;
	st.param.b32 	[param0], %r80;
	.param .b32 param1;
	st.param.b32 	[param1], %r2;
	.param .b32 param2;
	st.param.b32 	[param2], %r27;
	.param .b64 param3;
	st.param.b64 	[param3], %rd7;
	.param .b64 param4;
	st.param.b64 	[param4], %rd8;
	.param .b64 param5;
	st.param.b64 	[param5], %rd9;
	.param .b64 param6;
	st.param.b64 	[param6], %rd10;
	.param .b64 retval0;
	call.uni (retval0), 
	_Z3funiiiPdS_PiS0_, 
	(
	param0, 
	param1, 
	param2, 
	param3, 
	param4, 
	param5, 
	param6
	);
	ld.param.f64 	%fd96, [retval0];
	} // callseq 12
	add.s32 	%r63, %r80, %r3;
	mul.wide.s32 	%rd25, %r63, 8;
	add.s64 	%rd26, %rd3, %rd25;
	ld.global.f64 	%fd98, [%rd26];
	add.f64 	%fd99, %fd96, %fd98;
	setp.lt.f64 	%p68, %fd109, %fd99;
	selp.f64 	%fd109, %fd109, %fd99, %p68;
$L__BB0_38:
	add.s32 	%r22, %r80, 1;
	and.b32  	%r65, %r61, 2;
	setp.eq.s32 	%p69, %r65, 0;
	setp.eq.s32 	%p70, %r22, %r25;
	or.pred  	%p71, %p70, %p69;
	setp.eq.s32 	%p72, %r80, 0;
	or.pred  	%p73, %p72, %p71;
	@%p73 bra 	$L__BB0_40;
	{ // callseq 13, 0
	.param .b32 param0;
	st.param.b32 	[param0], %r22;
	.param .b32 param1;
	st.param.b32 	[param1], %r2;
	.param .b32 param2;
	st.param.b32 	[param2], %r27;
	.param .b64 param3;
	st.param.b64 	[param3], %rd7;
	.param .b64 param4;
	st.param.b64 	[param4], %rd8;
	.param .b64 param5;
	st.param.b64 	[param5], %rd9;
	.param .b64 param6;
	st.param.b64 	[param6], %rd10;
	.param .b64 retval0;
	call.uni (retval0), 
	_Z3funiiiPdS_PiS0_, 
	(
	param0, 
	param1, 
	param2, 
	param3, 
	param4, 
	param5, 
	param6
	);
	ld.param.f64 	%fd100, [retval0];
	} // callseq 13
	cvt.s64.s32 	%rd27, %r3;
	cvt.s64.s32 	%rd28, %r80;
	add.s64 	%rd29, %rd28, %rd27;
	shl.b64 	%rd30, %rd29, 3;
	add.s64 	%rd31, %rd3, %rd30;
	ld.global.f64 	%fd102, [%rd31+8];
	add.f64 	%fd103, %fd100, %fd102;
	setp.lt.f64 	%p74, %fd109, %fd103;
	selp.f64 	%fd109, %fd109, %fd103, %p74;
$L__BB0_40:
	add.s32 	%r80, %r80, 2;
$L__BB0_41:
	and.b32  	%r66, %r27, 1;
	setp.eq.b32 	%p75, %r66, 1;
	not.pred 	%p76, %p75;
	@%p76 bra 	$L__BB0_44;
	shr.u32 	%r67, %r26, %r80;
	and.b32  	%r68, %r67, 1;
	setp.eq.b32 	%p77, %r68, 1;
	not.pred 	%p78, %p77;
	setp.eq.s32 	%p79, %r80, %r25;
	or.pred  	%p80, %p79, %p78;
	@%p80 bra 	$L__BB0_44;
	{ // callseq 14, 0
	.param .b32 param0;
	st.param.b32 	[param0], %r80;
	.param .b32 param1;
	st.param.b32 	[param1], %r2;
	.param .b32 param2;
	st.param.b32 	[param2], %r27;
	.param .b64 param3;
	st.param.b64 	[param3], %rd7;
	.param .b64 param4;
	st.param.b64 	[param4], %rd8;
	.param .b64 param5;
	st.param.b64 	[param5], %rd9;
	.param .b64 param6;
	st.param.b64 	[param6], %rd10;
	.param .b64 retval0;
	call.uni (retval0), 
	_Z3funiiiPdS_PiS0_, 
	(
	param0, 
	param1, 
	param2, 
	param3, 
	param4, 
	param5, 
	param6
	);
	ld.param.f64 	%fd104, [retval0];
	} // callseq 14
	add.s32 	%r69, %r80, %r3;
	mul.wide.s32 	%rd32, %r69, 8;
	add.s64 	%rd33, %rd3, %rd32;
	ld.global.f64 	%fd106, [%rd33];
	add.f64 	%fd107, %fd104, %fd106;
	setp.lt.f64 	%p81, %fd109, %fd107;
	selp.f64 	%fd109, %fd109, %fd107, %p81;
$L__BB0_44:
	st.global.f64 	[%rd4], %fd109;
$L__BB0_45:
	st.param.f64 	[func_retval0], %fd109;
	ret;
$L__BB0_46:
	ld.global.u32 	%r70, [%rd2];
	mul.wide.s32 	%rd34, %r70, 4;
	add.s64 	%rd35, %rd1, %rd34;
	st.global.u32 	[%rd35], %r25;
	ld.global.u32 	%r71, [%rd2];
	add.s32 	%r72, %r71, 1;
	rem.s32 	%r73, %r72, %r27;
	st.global.u32 	[%rd2], %r73;
	ld.global.f64 	%fd109, [%rd4];
	bra.uni 	$L__BB0_45;

}
	// .globl	_Z6kerneliiPdS_PiS0_S_
.visible .entry _Z6kerneliiPdS_PiS0_S_(
	.param .u32 _Z6kerneliiPdS_PiS0_S__param_0,
	.param .u32 _Z6kerneliiPdS_PiS0_S__param_1,
	.param .u64 .ptr .align 1 _Z6kerneliiPdS_PiS0_S__param_2,
	.param .u64 .ptr .align 1 _Z6kerneliiPdS_PiS0_S__param_3,
	.param .u64 .ptr .align 1 _Z6kerneliiPdS_PiS0_S__param_4,
	.param .u64 .ptr .align 1 _Z6kerneliiPdS_PiS0_S__param_5,
	.param .u64 .ptr .align 1 _Z6kerneliiPdS_PiS0_S__param_6
)
{
	.reg .pred 	%p<12>;
	.reg .b32 	%r<46>;
	.reg .b64 	%rd<18>;
	.reg .b64 	%fd<32>;

	ld.param.u32 	%r17, [_Z6kerneliiPdS_PiS0_S__param_0];
	ld.param.u64 	%rd3, [_Z6kerneliiPdS_PiS0_S__param_2];
	ld.param.u64 	%rd4, [_Z6kerneliiPdS_PiS0_S__param_3];
	ld.param.u64 	%rd5, [_Z6kerneliiPdS_PiS0_S__param_4];
	ld.param.u64 	%rd6, [_Z6kerneliiPdS_PiS0_S__param_5];
	ld.param.u64 	%rd7, [_Z6kerneliiPdS_PiS0_S__param_6];
	cvta.to.global.u64 	%rd1, %rd3;
	cvta.to.global.u64 	%rd2, %rd7;
	mov.u32 	%r18, %ctaid.x;
	mov.u32 	%r19, %ntid.x;
	mov.u32 	%r20, %tid.x;
	mad.lo.s32 	%r44, %r18, %r19, %r20;
	mov.u32 	%r21, %nctaid.x;
	mul.lo.s32 	%r2, %r19, %r21;
	setp.ge.s32 	%p1, %r44, %r17;
	@%p1 bra 	$L__BB1_7;
	add.s32 	%r22, %r17, 1;
	mov.b32 	%r23, -1;
	shl.b32 	%r24, %r23, %r22;
	not.b32 	%r3, %r24;
	add.s32 	%r25, %r44, %r2;
	max.s32 	%r26, %r17, %r25;
	setp.lt.s32 	%p2, %r25, %r17;
	selp.u32 	%r27, 1, 0, %p2;
	add.s32 	%r28, %r25, %r27;
	sub.s32 	%r29, %r26, %r28;
	div.u32 	%r30, %r29, %r2;
	add.s32 	%r4, %r30, %r27;
	and.b32  	%r31, %r4, 3;
	setp.eq.s32 	%p3, %r31, 3;
	@%p3 bra 	$L__BB1_4;
	ld.global.f64 	%fd30, [%rd2];
	mul.lo.s32 	%r42, %r17, %r44;
	mul.lo.s32 	%r6, %r2, %r17;
	add.s32 	%r32, %r4, 1;
	and.b32  	%r33, %r32, 3;
	neg.s32 	%r41, %r33;
$L__BB1_3:
	.pragma "nounroll";
	{ // callseq 15, 0
	.param .b32 param0;
	st.param.b32 	[param0], %r44;
	.param .b32 param1;
	st.param.b32 	[param1], %r3;
	.param .b32 param2;
	st.param.b32 	[param2], %r17;
	.param .b64 param3;
	st.param.b64 	[param3], %rd3;
	.param .b64 param4;
	st.param.b64 	[param4], %rd4;
	.param .b64 param5;
	st.param.b64 	[param5], %rd5;
	.param .b64 param6;
	st.param.b64 	[param6], %rd6;
	.param .b64 retval0;
	call.uni (retval0), 
	_Z3funiiiPdS_PiS0_, 
	(
	param0, 
	param1, 
	param2, 
	param3, 
	param4, 
	param5, 
	param6
	);
	ld.param.f64 	%fd7, [retval0];
	} // callseq 15
	mul.wide.s32 	%rd8, %r42, 8;
	add.s64 	%rd9, %rd1, %rd8;
	ld.global.f64 	%fd9, [%rd9];
	add.f64 	%fd10, %fd7, %fd9;
	setp.lt.f64 	%p4, %fd30, %fd10;
	selp.f64 	%fd30, %fd30, %fd10, %p4;
	st.global.f64 	[%rd2], %fd30;
	add.s32 	%r44, %r44, %r2;
	add.s32 	%r42, %r42, %r6;
	add.s32 	%r41, %r41, 1;
	setp.ne.s32 	%p5, %r41, 0;
	@%p5 bra 	$L__BB1_3;
$L__BB1_4:
	setp.lt.u32 	%p6, %r4, 3;
	@%p6 bra 	$L__BB1_7;
	ld.global.f64 	%fd31, [%rd2];
$L__BB1_6:
	{ // callseq 16, 0
	.param .b32 param0;
	st.param.b32 	[param0], %r44;
	.param .b32 param1;
	st.param.b32 	[param1], %r3;
	.param .b32 param2;
	st.param.b32 	[param2], %r17;
	.param .b64 param3;
	st.param.b64 	[param3], %rd3;
	.param .b64 param4;
	st.param.b64 	[param4], %rd4;
	.param .b64 param5;
	st.param.b64 	[param5], %rd5;
	.param .b64 param6;
	st.param.b64 	[param6], %rd6;
	.param .b64 retval0;
	call.uni (retval0), 
	_Z3funiiiPdS_PiS0_, 
	(
	param0, 
	param1, 
	param2, 
	param3, 
	param4, 
	param5, 
	param6
	);
	ld.param.f64 	%fd11, [retval0];
	} // callseq 16
	mul.lo.s32 	%r34, %r44, %r17;
	mul.wide.s32 	%rd10, %r34, 8;
	add.s64 	%rd11, %rd1, %rd10;
	ld.global.f64 	%fd13, [%rd11];
	add.f64 	%fd14, %fd11, %fd13;
	setp.lt.f64 	%p7, %fd31, %fd14;
	selp.f64 	%fd15, %fd31, %fd14, %p7;
	st.global.f64 	[%rd2], %fd15;
	add.s32 	%r35, %r44, %r2;
	{ // callseq 17, 0
	.param .b32 param0;
	st.param.b32 	[param0], %r35;
	.param .b32 param1;
	st.param.b32 	[param1], %r3;
	.param .b32 param2;
	st.param.b32 	[param2], %r17;
	.param .b64 param3;
	st.param.b64 	[param3], %rd3;
	.param .b64 param4;
	st.param.b64 	[param4], %rd4;
	.param .b64 param5;
	st.param.b64 	[param5], %rd5;
	.param .b64 param6;
	st.param.b64 	[param6], %rd6;
	.param .b64 retval0;
	call.uni (retval0), 
	_Z3funiiiPdS_PiS0_, 
	(
	param0, 
	param1, 
	param2, 
	param3, 
	param4, 
	param5, 
	param6
	);
	ld.param.f64 	%fd16, [retval0];
	} // callseq 17
	mul.lo.s32 	%r36, %r35, %r17;
	mul.wide.s32 	%rd12, %r36, 8;
	add.s64 	%rd13, %rd1, %rd12;
	ld.global.f64 	%fd18, [%rd13];
	add.f64 	%fd19, %fd16, %fd18;
	setp.lt.f64 	%p8, %fd15, %fd19;
	selp.f64 	%fd20, %fd15, %fd19, %p8;
	st.global.f64 	[%rd2], %fd20;
	add.s32 	%r37, %r35, %r2;
	{ // callseq 18, 0
	.param .b32 param0;
	st.param.b32 	[param0], %r37;
	.param .b32 param1;
	st.param.b32 	[param1], %r3;
	.param .b32 param2;
	st.param.b32 	[param2], %r17;
	.param .b64 param3;
	st.param.b64 	[param3], %rd3;
	.param .b64 param4;
	st.param.b64 	[param4], %rd4;
	.param .b64 param5;
	st.param.b64 	[param5], %rd5;
	.param .b64 param6;
	st.param.b64 	[param6], %rd6;
	.param .b64 retval0;
	call.uni (retval0), 
	_Z3funiiiPdS_PiS0_, 
	(
	param0, 
	param1, 
	param2, 
	param3, 
	param4, 
	param5, 
	param6
	);
	ld.param.f64 	%fd21, [retval0];
	} // callseq 18
	mul.lo.s32 	%r38, %r37, %r17;
	mul.wide.s32 	%rd14, %r38, 8;
	add.s64 	%rd15, %rd1, %rd14;
	ld.global.f64 	%fd23, [%rd15];
	add.f64 	%fd24, %fd21, %fd23;
	setp.lt.f64 	%p9, %fd20, %fd24;
	selp.f64 	%fd25, %fd20, %fd24, %p9;
	st.global.f64 	[%rd2], %fd25;
	add.s32 	%r39, %r37, %r2;
	{ // callseq 19, 0
	.param .b32 param0;
	st.param.b32 	[param0], %r39;
	.param .b32 param1;
	st.param.b32 	[param1], %r3;
	.param .b32 param2;
	st.param.b32 	[param2], %r17;
	.param .b64 param3;
	st.param.b64 	[param3], %rd3;
	.param .b64 param4;
	st.param.b64 	[param4], %rd4;
	.param .b64 param5;
	st.param.b64 	[param5], %rd5;
	.param .b64 param6;
	st.param.b64 	[param6], %rd6;
	.param .b64 retval0;
	call.uni (retval0), 
	_Z3funiiiPdS_PiS0_, 
	(
	param0, 
	param1, 
	param2, 
	param3, 
	param4, 
	param5, 
	param6
	);
	ld.param.f64 	%fd26, [retval0];
	} // callseq 19
	mul.lo.s32 	%r40, %r39, %r17;
	mul.wide.s32 	%rd16, %r40, 8;
	add.s64 	%rd17, %rd1, %rd16;
	ld.global.f64 	%fd28, [%rd17];
	add.f64 	%fd29, %fd26, %fd28;
	setp.lt.f64 	%p10, %fd25, %fd29;
	selp.f64 	%fd31, %fd25, %fd29, %p10;
	st.global.f64 	[%rd2], %fd31;
	add.s32 	%r44, %r39, %r2;
	setp.lt.s32 	%p11, %r44, %r17;
	@%p11 bra 	$L__BB1_6;
$L__BB1_7:
	ret;

}


// ===== COMPILED SASS (sm_100) =====

	.target	sm_100

	.elftype	@"ET_EXEC"


//--------------------- .note.nv.tkinfo           --------------------------
	.section	.note.nv.tkinfo,"",@"SHT_NOTE"
	.sectionflags	@"SHF_NOTE_NV_TKINFO"
	.tkinfo
        /*0018*/ 	.word	0x00000002
        /*0030*/ 	.string	""
        /*0030*/ 	.string	"ptxas"
        /*0030*/ 	.string	"Cuda compilation tools, release 13.0, V13.0.88"
        /*0030*/ 	.string	"Build cuda_13.0.r13.0/compiler.36424714_0"
        /*0030*/ 	.string	"-arch sm_100 -m 64 "



//--------------------- .note.nv.cuinfo           --------------------------
	.section	.note.nv.cuinfo,"",@"SHT_NOTE"
	.sectionflags	@"SHF_NOTE_NV_CUINFO"
        /*0018*/ 	.short	0x0002
        /*001a*/ 	.short	0x0064
        /*001c*/ 	.short	0x0082
	.zero		2


//--------------------- .nv.info                  --------------------------
	.section	.nv.info,"",@"SHT_CUDA_INFO"
	.align	4


	//----- nvinfo : EIATTR_REGCOUNT
	.align		4
        /*0000*/ 	.byte	0x04, 0x2f
        /*0002*/ 	.short	(.L_1 - .L_0)
	.align		4
.L_0:
        /*0004*/ 	.word	index@(_Z6kerneliiPdS_PiS0_S_)
        /*0008*/ 	.word	0x0000003a


	//----- nvinfo : EIATTR_FRAME_SIZE
	.align		4
.L_1:
        /*000c*/ 	.byte	0x04, 0x11
        /*000e*/ 	.short	(.L_3 - .L_2)
	.align		4
.L_2:
        /*0010*/ 	.word	index@($_Z6kerneliiPdS_PiS0_S_$_Z3funiiiPdS_PiS0_)
        /*0014*/ 	.word	0x00000000


	//----- nvinfo : EIATTR_FRAME_SIZE
	.align		4
.L_3:
        /*0018*/ 	.byte	0x04, 0x11
        /*001a*/ 	.short	(.L_5 - .L_4)
	.align		4
.L_4:
        /*001c*/ 	.word	index@(_Z6kerneliiPdS_PiS0_S_)
        /*0020*/ 	.word	0x00000000


	//----- nvinfo : EIATTR_MIN_STACK_SIZE
	.align		4
.L_5:
        /*0024*/ 	.byte	0x04, 0x12
        /*0026*/ 	.short	(.L_7 - .L_6)
	.align		4
.L_6:
        /*0028*/ 	.word	index@(_Z6kerneliiPdS_PiS0_S_)
        /*002c*/ 	.word	0x00000000
.L_7:


//--------------------- .nv.compat                --------------------------
	.section	.nv.compat,"",@"SHT_CUDA_COMPAT_INFO"
	.align	4
        /*0000*/ 	.byte	0x02, 0x09, 0x00, 0x00, 0x02, 0x02, 0x01, 0x00, 0x02, 0x05, 0x05, 0x00, 0x03, 0x07, 0x01, 0x01
        /*0010*/ 	.byte	0x02, 0x03, 0x00, 0x00, 0x02, 0x06, 0x01, 0x00, 0x04, 0x0b, 0x08, 0x00, 0x01, 0x00, 0x00, 0x00
        /*0020*/ 	.byte	0x00, 0x00, 0x00, 0x00


//--------------------- .nv.info._Z6kerneliiPdS_PiS0_S_ --------------------------
	.section	.nv.info._Z6kerneliiPdS_PiS0_S_,"",@"SHT_CUDA_INFO"
	.sectionflags	@""
	.align	4


	//----- nvinfo : EIATTR_CUDA_API_VERSION
	.align		4
        /*0000*/ 	.byte	0x04, 0x37
        /*0002*/ 	.short	(.L_9 - .L_8)
.L_8:
        /*0004*/ 	.word	0x00000082


	//----- nvinfo : EIATTR_KPARAM_INFO
	.align		4
.L_9:
        /*0008*/ 	.byte	0x04, 0x17
        /*000a*/ 	.short	(.L_11 - .L_10)
.L_10:
        /*000c*/ 	.word	0x00000000
        /*0010*/ 	.short	0x0006
        /*0012*/ 	.short	0x0028
        /*0014*/ 	.byte	0x00, 0xf5, 0x21, 0x00


	//----- nvinfo : EIATTR_KPARAM_INFO
	.align		4
.L_11:
        /*0018*/ 	.byte	0x04, 0x17
        /*001a*/ 	.short	(.L_13 - .L_12)
.L_12:
        /*001c*/ 	.word	0x00000000
        /*0020*/ 	.short	0x0005
        /*0022*/ 	.short	0x0020
        /*0024*/ 	.byte	0x00, 0xf5, 0x21, 0x00


	//----- nvinfo : EIATTR_KPARAM_INFO
	.align		4
.L_13:
        /*0028*/ 	.byte	0x04, 0x17
        /*002a*/ 	.short	(.L_15 - .L_14)
.L_14:
        /*002c*/ 	.word	0x00000000
        /*0030*/ 	.short	0x0004
        /*0032*/ 	.short	0x0018
        /*0034*/ 	.byte	0x00, 0xf5, 0x21, 0x00


	//----- nvinfo : EIATTR_KPARAM_INFO
	.align		4
.L_15:
        /*0038*/ 	.byte	0x04, 0x17
        /*003a*/ 	.short	(.L_17 - .L_16)
.L_16:
        /*003c*/ 	.word	0x00000000
        /*0040*/ 	.short	0x0003
        /*0042*/ 	.short	0x0010
        /*0044*/ 	.byte	0x00, 0xf5, 0x21, 0x00


	//----- nvinfo : EIATTR_KPARAM_INFO
	.align		4
.L_17:
        /*0048*/ 	.byte	0x04, 0x17
        /*004a*/ 	.short	(.L_19 - .L_18)
.L_18:
        /*004c*/ 	.word	0x00000000
        /*0050*/ 	.short	0x0002
        /*0052*/ 	.short	0x0008
        /*0054*/ 	.byte	0x00, 0xf5, 0x21, 0x00


	//----- nvinfo : EIATTR_KPARAM_INFO
	.align		4
.L_19:
        /*0058*/ 	.byte	0x04, 0x17
        /*005a*/ 	.short	(.L_21 - .L_20)
.L_20:
        /*005c*/ 	.word	0x00000000
        /*0060*/ 	.short	0x0001
        /*0062*/ 	.short	0x0004
        /*0064*/ 	.byte	0x00, 0xf0, 0x11, 0x00


	//----- nvinfo : EIATTR_KPARAM_INFO
	.align		4
.L_21:
        /*0068*/ 	.byte	0x04, 0x17
        /*006a*/ 	.short	(.L_23 - .L_22)
.L_22:
        /*006c*/ 	.word	0x00000000
        /*0070*/ 	.short	0x0000
        /*0072*/ 	.short	0x0000
        /*0074*/ 	.byte	0x00, 0xf0, 0x11, 0x00


	//----- nvinfo : EIATTR_SPARSE_MMA_MASK
	.align		4
.L_23:
        /*0078*/ 	.byte	0x03, 0x50
        /*007a*/ 	.short	0x0000


	//----- nvinfo : EIATTR_MAXREG_COUNT
	.align		4
        /*007c*/ 	.byte	0x03, 0x1b
        /*007e*/ 	.short	0x00ff


	//----- nvinfo : EIATTR_MERCURY_ISA_VERSION
	.align		4
        /*0080*/ 	.byte	0x03, 0x5f
        /*0082*/ 	.short	0x0101


	//----- nvinfo : EIATTR_VRC_CTA_INIT_COUNT
	.align		4
        /*0084*/ 	.byte	0x02, 0x4a
	.zero		1
	.zero		1


	//----- nvinfo : EIATTR_EXIT_INSTR_OFFSETS
	.align		4
        /*0088*/ 	.byte	0x04, 0x1c
        /*008a*/ 	.short	(.L_25 - .L_24)


	//   ....[0]....
.L_24:
        /*008c*/ 	.word	0x00000090


	//   ....[1]....
        /*0090*/ 	.word	0x00000550


	//   ....[2]....
        /*0094*/ 	.word	0x00000d90


	//----- nvinfo : EIATTR_CRS_STACK_SIZE
	.align		4
.L_25:
        /*0098*/ 	.byte	0x04, 0x1e
        /*009a*/ 	.short	(.L_27 - .L_26)
.L_26:
        /*009c*/ 	.word	0x00000000


	//----- nvinfo : EIATTR_CBANK_PARAM_SIZE
	.align		4
.L_27:
        /*00a0*/ 	.byte	0x03, 0x19
        /*00a2*/ 	.short	0x0030


	//----- nvinfo : EIATTR_PARAM_CBANK
	.align		4
        /*00a4*/ 	.byte	0x04, 0x0a
        /*00a6*/ 	.short	(.L_29 - .L_28)
	.align		4
.L_28:
        /*00a8*/ 	.word	index@(.nv.constant0._Z6kerneliiPdS_PiS0_S_)
        /*00ac*/ 	.short	0x0380
        /*00ae*/ 	.short	0x0030


	//----- nvinfo : EIATTR_SW_WAR
	.align		4
.L_29:
        /*00b0*/ 	.byte	0x04, 0x36
        /*00b2*/ 	.short	(.L_31 - .L_30)
.L_30:
        /*00b4*/ 	.word	0x00000008
.L_31:


//--------------------- .nv.callgraph             --------------------------
	.section	.nv.callgraph,"",@"SHT_CUDA_CALLGRAPH"
	.align	4
	.sectionentsize	8
	.align		4
        /*0000*/ 	.word	0x00000000
	.align		4
        /*0004*/ 	.word	0xffffffff
	.align		4
        /*0008*/ 	.word	0x00000000
	.align		4
        /*000c*/ 	.word	0xfffffffe
	.align		4
        /*0010*/ 	.word	0x00000000
	.align		4
        /*0014*/ 	.word	0xfffffffd
	.align		4
        /*0018*/ 	.word	0x00000000
	.align		4
        /*001c*/ 	.word	0xfffffffc


//--------------------- .text._Z6kerneliiPdS_PiS0_S_ --------------------------
	.section	.text._Z6kerneliiPdS_PiS0_S_,"ax",@progbits
	.align	128
        .global         _Z6kerneliiPdS_PiS0_S_
        .type           _Z6kerneliiPdS_PiS0_S_,@function
        .size           _Z6kerneliiPdS_PiS0_S_,(.L_x_46 - _Z6kerneliiPdS_PiS0_S_)
        .other          _Z6kerneliiPdS_PiS0_S_,@"STO_CUDA_ENTRY STV_DEFAULT"
_Z6kerneliiPdS_PiS0_S_:
.text._Z6kerneliiPdS_PiS0_S_:
[----:B------:R-:W0:Y:S01]  /*0000*/  LDC R1, c[0x0][0x37c] ;  /* 0x0000df00ff017b82 */ /* 0x000e220000000800 */
[----:B------:R-:W1:Y:S07]  /*0010*/  S2R R18, SR_TID.X ;  /* 0x0000000000127919 */ /* 0x000e6e0000002100 */
[----:B------:R-:W1:Y:S01]  /*0020*/  S2UR UR4, SR_CTAID.X ;  /* 0x00000000000479c3 */ /* 0x000e620000002500 */
[----:B------:R-:W2:Y:S07]  /*0030*/  LDCU UR39, c[0x0][0x380] ;  /* 0x00007000ff2777ac */ /* 0x000eae0008000800 */
[----:B------:R-:W1:Y:S01]  /*0040*/  LDC R19, c[0x0][0x360] ;  /* 0x0000d800ff137b82 */ /* 0x000e620000000800 */
[----:B------:R-:W3:Y:S01]  /*0050*/  LDCU UR5, c[0x0][0x370] ;  /* 0x00006e00ff0577ac */ /* 0x000ee20008000800 */
[----:B-1----:R-:W-:-:S02]  /*0060*/  IMAD R18, R19, UR4, R18 ;  /* 0x0000000413127c24 */ /* 0x002fc4000f8e0212 */
[----:B---3--:R-:W-:-:S03]  /*0070*/  IMAD R19, R19, UR5, RZ ;  /* 0x0000000513137c24 */ /* 0x008fc6000f8e02ff */
[----:B--2---:R-:W-:-:S13]  /*0080*/  ISETP.GE.AND P0, PT, R18, UR39, PT ;  /* 0x0000002712007c0c */ /* 0x004fda000bf06270 */
[----:B0-----:R-:W-:Y:S05]  /*0090*/  @P0 EXIT ;  /* 0x000000000000094d */ /* 0x001fea0003800000 */
[----:B------:R-:W0:Y:S01]  /*00a0*/  I2F.U32.RP R6, R19 ;  /* 0x0000001300067306 */ /* 0x000e220000209000 */
[C---:B------:R-:W-:Y:S01]  /*00b0*/  IMAD.IADD R0, R19.reuse, 0x1, R18 ;  /* 0x0000000113007824 */ /* 0x040fe200078e0212 */
[----:B------:R-:W-:Y:S01]  /*00c0*/  ISETP.NE.U32.AND P2, PT, R19, RZ, PT ;  /* 0x000000ff1300720c */ /* 0x000fe20003f45070 */
[----:B------:R-:W-:Y:S01]  /*00d0*/  IMAD.MOV R7, RZ, RZ, -R19 ;  /* 0x000000ffff077224 */ /* 0x000fe200078e0a13 */
[----:B------:R-:W-:Y:S01]  /*00e0*/  UIADD3 UR4, UPT, UPT, UR39, 0x1, URZ ;  /* 0x0000000127047890 */ /* 0x000fe2000fffe0ff */
[----:B------:R-:W-:Y:S01]  /*00f0*/  BSSY.RECONVERGENT B6, `(.L_x_0) ;  /* 0x0000044000067945 */ /* 0x000fe20003800200 */
[C---:B------:R-:W-:Y:S01]  /*0100*/  ISETP.GE.AND P0, PT, R0.reuse, UR39, PT ;  /* 0x0000002700007c0c */ /* 0x040fe2000bf06270 */
[----:B------:R-:W-:Y:S01]  /*0110*/  UMOV UR5, 0xffffffff ;  /* 0xffffffff00057882 */ /* 0x000fe20000000000 */
[----:B------:R-:W-:Y:S01]  /*0120*/  VIMNMX R5, PT, PT, R0, UR39, !PT ;  /* 0x0000002700057c48 */ /* 0x000fe2000ffe0100 */
[----:B------:R-:W-:Y:S01]  /*0130*/  USHF.L.U32 UR4, UR5, UR4, URZ ;  /* 0x0000000405047299 */ /* 0x000fe200080006ff */
[----:B------:R-:W-:Y:S01]  /*0140*/  SEL R4, RZ, 0x1, P0 ;  /* 0x00000001ff047807 */ /* 0x000fe20000000000 */
[----:B------:R-:W1:Y:S03]  /*0150*/  LDCU.64 UR36, c[0x0][0x358] ;  /* 0x00006b00ff2477ac */ /* 0x000e660008000a00 */
[----:B------:R-:W-:Y:S01]  /*0160*/  IADD3 R0, PT, PT, R5, -R0, -R4 ;  /* 0x8000000005007210 */ /* 0x000fe20007ffe804 */
[----:B0-----:R-:W0:Y:S01]  /*0170*/  MUFU.RCP R6, R6 ;  /* 0x0000000600067308 */ /* 0x001e220000001000 */
[----:B------:R-:W2:Y:S01]  /*0180*/  LDCU UR40, c[0x0][0x380] ;  /* 0x00007000ff2877ac */ /* 0x000ea20008000800 */
[----:B------:R-:W-:Y:S01]  /*0190*/  ULOP3.LUT UR38, URZ, UR4, URZ, 0x33, !UPT ;  /* 0x00000004ff267292 */ /* 0x000fe2000f8e33ff */
[----:B0-----:R-:W-:-:S05]  /*01a0*/  VIADD R2, R6, 0xffffffe ;  /* 0x0ffffffe06027836 */ /* 0x001fca0000000000 */
[----:B------:R0:W3:Y:S02]  /*01b0*/  F2I.FTZ.U32.TRUNC.NTZ R3, R2 ;  /* 0x0000000200037305 */ /* 0x0000e4000021f000 */
[----:B0-----:R-:W-:Y:S02]  /*01c0*/  IMAD.MOV.U32 R2, RZ, RZ, RZ ;  /* 0x000000ffff027224 */ /* 0x001fe400078e00ff */
[----:B---3--:R-:W-:-:S04]  /*01d0*/  IMAD R7, R7, R3, RZ ;  /* 0x0000000307077224 */ /* 0x008fc800078e02ff */
[----:B------:R-:W-:-:S06]  /*01e0*/  IMAD.HI.U32 R3, R3, R7, R2 ;  /* 0x0000000703037227 */ /* 0x000fcc00078e0002 */
[----:B------:R-:W-:-:S05]  /*01f0*/  IMAD.HI.U32 R3, R3, R0, RZ ;  /* 0x0000000003037227 */ /* 0x000fca00078e00ff */
[----:B------:R-:W-:-:S05]  /*0200*/  IADD3 R2, PT, PT, -R3, RZ, RZ ;  /* 0x000000ff03027210 */ /* 0x000fca0007ffe1ff */
[----:B------:R-:W-:-:S05]  /*0210*/  IMAD R0, R19, R2, R0 ;  /* 0x0000000213007224 */ /* 0x000fca00078e0200 */
[----:B------:R-:W-:-:S13]  /*0220*/  ISETP.GE.U32.AND P0, PT, R0, R19, PT ;  /* 0x000000130000720c */ /* 0x000fda0003f06070 */
[----:B------:R-:W-:Y:S02]  /*0230*/  @P0 IMAD.IADD R0, R0, 0x1, -R19 ;  /* 0x0000000100000824 */ /* 0x000fe400078e0a13 */
[----:B------:R-:W-:-:S03]  /*0240*/  @P0 VIADD R3, R3, 0x1 ;  /* 0x0000000103030836 */ /* 0x000fc60000000000 */
[----:B------:R-:W-:-:S13]  /*0250*/  ISETP.GE.U32.AND P1, PT, R0, R19, PT ;  /* 0x000000130000720c */ /* 0x000fda0003f26070 */
[----:B------:R-:W-:Y:S01]  /*0260*/  @P1 VIADD R3, R3, 0x1 ;  /* 0x0000000103031836 */ /* 0x000fe20000000000 */
[----:B------:R-:W-:-:S05]  /*0270*/  @!P2 LOP3.LUT R3, RZ, R19, RZ, 0x33, !PT ;  /* 0x00000013ff03a212 */ /* 0x000fca00078e33ff */
[----:B------:R-:W-:-:S05]  /*0280*/  IMAD.IADD R2, R4, 0x1, R3 ;  /* 0x0000000104027824 */ /* 0x000fca00078e0203 */
[----:B------:R-:W-:-:S04]  /*0290*/  LOP3.LUT R0, R2, 0x3, RZ, 0xc0, !PT ;  /* 0x0000000302007812 */ /* 0x000fc800078ec0ff */
[----:B------:R-:W-:-:S13]  /*02a0*/  ISETP.NE.AND P0, PT, R0, 0x3, PT ;  /* 0x000000030000780c */ /* 0x000fda0003f05270 */
[----:B-12---:R-:W-:Y:S05]  /*02b0*/  @!P0 BRA `(.L_x_1) ;  /* 0x00000000009c8947 */ /* 0x006fea0003800000 */
[----:B------:R-:W0:Y:S02]  /*02c0*/  LDC.64 R22, c[0x0][0x3a8] ;  /* 0x0000ea00ff167b82 */ /* 0x000e240000000a00 */
[----:B0-----:R-:W5:Y:S01]  /*02d0*/  LDG.E.64 R22, desc[UR36][R22.64] ;  /* 0x0000002416167981 */ /* 0x001f62000c1e1b00 */
[----:B------:R-:W-:Y:S01]  /*02e0*/  IADD3 R0, PT, PT, R2, 0x1, RZ ;  /* 0x0000000102007810 */ /* 0x000fe20007ffe0ff */
[----:B------:R-:W-:-:S03]  /*02f0*/  IMAD R17, R18, UR39, RZ ;  /* 0x0000002712117c24 */ /* 0x000fc6000f8e02ff */
[----:B------:R-:W-:-:S05]  /*0300*/  LOP3.LUT R0, R0, 0x3, RZ, 0xc0, !PT ;  /* 0x0000000300007812 */ /* 0x000fca00078ec0ff */
[----:B------:R-:W-:-:S07]  /*0310*/  IMAD.MOV R16, RZ, RZ, -R0 ;  /* 0x000000ffff107224 */ /* 0x000fce00078e0a00 */
.L_x_2:
[----:B0-----:R-:W0:Y:S01]  /*0320*/  LDCU.64 UR6, c[0x0][0x388] ;  /* 0x00007100ff0677ac */ /* 0x001e220008000a00 */
[----:B------:R-:W-:Y:S01]  /*0330*/  MOV R4, R18 ;  /* 0x0000001200047202 */ /* 0x000fe20000000f00 */
[----:B------:R-:W-:Y:S01]  /*0340*/  IMAD.U32 R5, RZ, RZ, UR38 ;  /* 0x00000026ff057e24 */ /* 0x000fe2000f8e00ff */
[----:B------:R-:W-:Y:S01]  /*0350*/  MOV R20, 0x450 ;  /* 0x0000045000147802 */ /* 0x000fe20000000f00 */
[----:B------:R-:W1:Y:S01]  /*0360*/  LDCU.64 UR8, c[0x0][0x390] ;  /* 0x00007200ff0877ac */ /* 0x000e620008000a00 */
[----:B------:R-:W-:Y:S01]  /*0370*/  IMAD.MOV.U32 R21, RZ, RZ, 0x0 ;  /* 0x00000000ff157424 */ /* 0x000fe200078e00ff */
[----:B------:R-:W2:Y:S01]  /*0380*/  LDCU.64 UR10, c[0x0][0x398] ;  /* 0x00007300ff0a77ac */ /* 0x000ea20008000a00 */
[----:B------:R-:W3:Y:S01]  /*0390*/  LDCU.64 UR12, c[0x0][0x3a0] ;  /* 0x00007400ff0c77ac */ /* 0x000ee20008000a00 */
[----:B------:R-:W4:Y:S01]  /*03a0*/  LDCU UR4, c[0x0][0x380] ;  /* 0x00007000ff0477ac */ /* 0x000f220008000800 */
[----:B0-----:R-:W-:Y:S02]  /*03b0*/  IMAD.U32 R8, RZ, RZ, UR6 ;  /* 0x00000006ff087e24 */ /* 0x001fe4000f8e00ff */
[----:B------:R-:W-:-:S02]  /*03c0*/  IMAD.U32 R9, RZ, RZ, UR7 ;  /* 0x00000007ff097e24 */ /* 0x000fc4000f8e00ff */
[----:B-1----:R-:W-:Y:S01]  /*03d0*/  IMAD.U32 R10, RZ, RZ, UR8 ;  /* 0x00000008ff0a7e24 */ /* 0x002fe2000f8e00ff */
[----:B------:R-:W-:Y:S01]  /*03e0*/  MOV R11, UR9 ;  /* 0x00000009000b7c02 */ /* 0x000fe20008000f00 */
[----:B--2---:R-:W-:Y:S02]  /*03f0*/  IMAD.U32 R12, RZ, RZ, UR10 ;  /* 0x0000000aff0c7e24 */ /* 0x004fe4000f8e00ff */
[----:B------:R-:W-:Y:S02]  /*0400*/  IMAD.U32 R13, RZ, RZ, UR11 ;  /* 0x0000000bff0d7e24 */ /* 0x000fe4000f8e00ff */
[----:B---3--:R-:W-:Y:S02]  /*0410*/  IMAD.U32 R14, RZ, RZ, UR12 ;  /* 0x0000000cff0e7e24 */ /* 0x008fe4000f8e00ff */
[----:B------:R-:W-:Y:S02]  /*0420*/  IMAD.U32 R15, RZ, RZ, UR13 ;  /* 0x0000000dff0f7e24 */ /* 0x000fe4000f8e00ff */
[----:B----4-:R-:W-:-:S07]  /*0430*/  IMAD.U32 R6, RZ, RZ, UR4 ;  /* 0x00000004ff067e24 */ /* 0x010fce000f8e00ff */
[----:B-----5:R-:W-:Y:S05]  /*0440*/  CALL.REL.NOINC `($_Z6kerneliiPdS_PiS0_S_$_Z3funiiiPdS_PiS0_) ;  /* 0x0000000800547944 */ /* 0x020fea0003c00000 */
[----:B------:R-:W0:Y:S02]  /*0450*/  LDC.64 R6, c[0x0][0x388] ;  /* 0x0000e200ff067b82 */ /* 0x000e240000000a00 */
[----:B0-----:R-:W-:-:S06]  /*0460*/  IMAD.WIDE R6, R17, 0x8, R6 ;  /* 0x0000000811067825 */ /* 0x001fcc00078e0206 */
[----:B------:R-:W2:Y:S01]  /*0470*/  LDG.E.64 R6, desc[UR36][R6.64] ;  /* 0x0000002406067981 */ /* 0x000ea2000c1e1b00 */
[----:B------:R-:W0:Y:S01]  /*0480*/  LDC.64 R8, c[0x0][0x3a8] ;  /* 0x0000ea00ff087b82 */ /* 0x000e220000000a00 */
[----:B------:R-:W-:Y:S01]  /*0490*/  VIADD R16, R16, 0x1 ;  /* 0x0000000110107836 */ /* 0x000fe20000000000 */
[C---:B------:R-:W-:Y:S01]  /*04a0*/  IADD3 R18, PT, PT, R19.reuse, R18, RZ ;  /* 0x0000001213127210 */ /* 0x040fe20007ffe0ff */
[----:B------:R-:W-:Y:S01]  /*04b0*/  IMAD R17, R19, UR40, R17 ;  /* 0x0000002813117c24 */ /* 0x000fe2000f8e0211 */
[----:B--2---:R-:W-:-:S08]  /*04c0*/  DADD R4, R4, R6 ;  /* 0x0000000004047229 */ /* 0x004fd00000000006 */
[----:B------:R-:W-:-:S06]  /*04d0*/  DSETP.GEU.AND P0, PT, R22, R4, PT ;  /* 0x000000041600722a */ /* 0x000fcc0003f0e000 */
[----:B------:R-:W-:Y:S02]  /*04e0*/  FSEL R22, R22, R4, !P0 ;  /* 0x0000000416167208 */ /* 0x000fe40004000000 */
[----:B------:R-:W-:Y:S02]  /*04f0*/  FSEL R23, R23, R5, !P0 ;  /* 0x0000000517177208 */ /* 0x000fe40004000000 */
[----:B------:R-:W-:-:S03]  /*0500*/  ISETP.NE.AND P0, PT, R16, RZ, PT ;  /* 0x000000ff1000720c */ /* 0x000fc60003f05270 */
[----:B0-----:R0:W-:Y:S10]  /*0510*/  STG.E.64 desc[UR36][R8.64], R22 ;  /* 0x0000001608007986 */ /* 0x0011f4000c101b24 */
[----:B------:R-:W-:Y:S05]  /*0520*/  @P0 BRA `(.L_x_2) ;  /* 0xfffffffc007c0947 */ /* 0x000fea000383ffff */
.L_x_1:
[----:B------:R-:W-:Y:S05]  /*0530*/  BSYNC.RECONVERGENT B6 ;  /* 0x0000000000067941 */ /* 0x000fea0003800200 */
.L_x_0:
[----:B------:R-:W-:-:S13]  /*0540*/  ISETP.GE.U32.AND P0, PT, R2, 0x3, PT ;  /* 0x000000030200780c */ /* 0x000fda0003f06070 */
[----:B------:R-:W-:Y:S05]  /*0550*/  @!P0 EXIT ;  /* 0x000000000000894d */ /* 0x000fea0003800000 */
[----:B------:R-:W1:Y:S01]  /*0560*/  LDC.64 R16, c[0x0][0x3a8] ;  /* 0x0000ea00ff107b82 */ /* 0x000e620000000a00 */
[----:B------:R-:W2:Y:S02]  /*0570*/  LDCU UR39, c[0x0][0x380] ;  /* 0x00007000ff2777ac */ /* 0x000ea40008000800 */
[----:B-12---:R-:W5:Y:S02]  /*0580*/  LDG.E.64 R16, desc[UR36][R16.64] ;  /* 0x0000002410107981 */ /* 0x006f64000c1e1b00 */
.L_x_3:
[----:B------:R-:W0:Y:S01]  /*0590*/  LDCU.64 UR6, c[0x0][0x388] ;  /* 0x00007100ff0677ac */ /* 0x000e220008000a00 */
[----:B------:R-:W-:Y:S01]  /*05a0*/  IMAD.MOV.U32 R4, RZ, RZ, R18 ;  /* 0x000000ffff047224 */ /* 0x000fe200078e0012 */
[----:B------:R-:W-:Y:S01]  /*05b0*/  MOV R5, UR38 ;  /* 0x0000002600057c02 */ /* 0x000fe20008000f00 */
[----:B------:R-:W-:Y:S01]  /*05c0*/  IMAD.MOV.U32 R21, RZ, RZ, 0x0 ;  /* 0x00000000ff157424 */ /* 0x000fe200078e00ff */
[----:B-1----:R-:W1:Y:S01]  /*05d0*/  LDCU.64 UR8, c[0x0][0x390] ;  /* 0x00007200ff0877ac */ /* 0x002e620008000a00 */
[----:B------:R-:W-:Y:S01]  /*05e0*/  MOV R20, 0x6c0 ;  /* 0x000006c000147802 */ /* 0x000fe20000000f00 */
[----:B------:R-:W2:Y:S01]  /*05f0*/  LDCU.64 UR10, c[0x0][0x398] ;  /* 0x00007300ff0a77ac */ /* 0x000ea20008000a00 */
[----:B------:R-:W3:Y:S01]  /*0600*/  LDCU.64 UR12, c[0x0][0x3a0] ;  /* 0x00007400ff0c77ac */ /* 0x000ee20008000a00 */
[----:B------:R-:W4:Y:S01]  /*0610*/  LDCU UR4, c[0x0][0x380] ;  /* 0x00007000ff0477ac */ /* 0x000f220008000800 */
[----:B0-----:R-:W-:Y:S02]  /*0620*/  IMAD.U32 R8, RZ, RZ, UR6 ;  /* 0x00000006ff087e24 */ /* 0x001fe4000f8e00ff */
[----:B------:R-:W-:-:S02]  /*0630*/  IMAD.U32 R9, RZ, RZ, UR7 ;  /* 0x00000007ff097e24 */ /* 0x000fc4000f8e00ff */
[----:B-1----:R-:W-:Y:S02]  /*0640*/  IMAD.U32 R10, RZ, RZ, UR8 ;  /* 0x00000008ff0a7e24 */ /* 0x002fe4000f8e00ff */
[----:B------:R-:W-:Y:S01]  /*0650*/  IMAD.U32 R11, RZ, RZ, UR9 ;  /* 0x00000009ff0b7e24 */ /* 0x000fe2000f8e00ff */
[----:B--2---:R-:W-:Y:S01]  /*0660*/  MOV R12, UR10 ;  /* 0x0000000a000c7c02 */ /* 0x004fe20008000f00 */
[----:B------:R-:W-:Y:S02]  /*0670*/  IMAD.U32 R13, RZ, RZ, UR11 ;  /* 0x0000000bff0d7e24 */ /* 0x000fe4000f8e00ff */
[----:B---3--:R-:W-:Y:S02]  /*0680*/  IMAD.U32 R14, RZ, RZ, UR12 ;  /* 0x0000000cff0e7e24 */ /* 0x008fe4000f8e00ff */
[----:B------:R-:W-:Y:S02]  /*0690*/  IMAD.U32 R15, RZ, RZ, UR13 ;  /* 0x0000000dff0f7e24 */ /* 0x000fe4000f8e00ff */
[----:B----4-:R-:W-:-:S07]  /*06a0*/  IMAD.U32 R6, RZ, RZ, UR4 ;  /* 0x00000004ff067e24 */ /* 0x010fce000f8e00ff */
[----:B-----5:R-:W-:Y:S05]  /*06b0*/  CALL.REL.NOINC `($_Z6kerneliiPdS_PiS0_S_$_Z3funiiiPdS_PiS0_) ;  /* 0x0000000400b87944 */ /* 0x020fea0003c00000 */
[----:B------:R-:W0:Y:S01]  /*06c0*/  LDC.64 R6, c[0x0][0x388] ;  /* 0x0000e200ff067b82 */ /* 0x000e220000000a00 */
[----:B------:R-:W-:Y:S01]  /*06d0*/  IMAD R3, R18, UR39, RZ ;  /* 0x0000002712037c24 */ /* 0x000fe2000f8e02ff */
[----:B------:R-:W1:Y:S01]  /*06e0*/  LDCU.64 UR6, c[0x0][0x388] ;  /* 0x00007100ff0677ac */ /* 0x000e620008000a00 */
[----:B------:R-:W2:Y:S01]  /*06f0*/  LDCU.64 UR8, c[0x0][0x390] ;  /* 0x00007200ff0877ac */ /* 0x000ea20008000a00 */
[----:B------:R-:W3:Y:S01]  /*0700*/  LDCU.64 UR10, c[0x0][0x398] ;  /* 0x00007300ff0a77ac */ /* 0x000ee20008000a00 */
[----:B------:R-:W4:Y:S01]  /*0710*/  LDCU.64 UR12, c[0x0][0x3a0] ;  /* 0x00007400ff0c77ac */ /* 0x000f220008000a00 */
[----:B0-----:R-:W-:-:S06]  /*0720*/  IMAD.WIDE R6, R3, 0x8, R6 ;  /* 0x0000000803067825 */ /* 0x001fcc00078e0206 */
[----:B------:R-:W5:Y:S01]  /*0730*/  LDG.E.64 R6, desc[UR36][R6.64] ;  /* 0x0000002406067981 */ /* 0x000f62000c1e1b00 */
[----:B------:R-:W0:Y:S01]  /*0740*/  LDC.64 R2, c[0x0][0x3a8] ;  /* 0x0000ea00ff027b82 */ /* 0x000e220000000a00 */
[----:B------:R-:W5:Y:S01]  /*0750*/  LDCU UR4, c[0x0][0x380] ;  /* 0x00007000ff0477ac */ /* 0x000f620008000800 */
[----:B------:R-:W-:Y:S02]  /*0760*/  IMAD.IADD R18, R19, 0x1, R18 ;  /* 0x0000000113127824 */ /* 0x000fe400078e0212 */
[----:B------:R-:W-:Y:S02]  /*0770*/  HFMA2 R21, -RZ, RZ, 0, 0 ;  /* 0x00000000ff157431 */ /* 0x000fe400000001ff */
[----:B-1----:R-:W-:Y:S01]  /*0780*/  IMAD.U32 R8, RZ, RZ, UR6 ;  /* 0x00000006ff087e24 */ /* 0x002fe2000f8e00ff */
[----:B--2---:R-:W-:Y:S01]  /*0790*/  MOV R10, UR8 ;  /* 0x00000008000a7c02 */ /* 0x004fe20008000f00 */
[----:B------:R-:W-:Y:S01]  /*07a0*/  IMAD.U32 R9, RZ, RZ, UR7 ;  /* 0x00000007ff097e24 */ /* 0x000fe2000f8e00ff */
[----:B----4-:R-:W-:Y:S01]  /*07b0*/  MOV R14, UR12 ;  /* 0x0000000c000e7c02 */ /* 0x010fe20008000f00 */
[----:B------:R-:W-:Y:S01]  /*07c0*/  IMAD.U32 R11, RZ, RZ, UR9 ;  /* 0x00000009ff0b7e24 */ /* 0x000fe2000f8e00ff */
[----:B------:R-:W-:Y:S01]  /*07d0*/  MOV R20, 0x8a0 ;  /* 0x000008a000147802 */ /* 0x000fe20000000f00 */
[----:B---3--:R-:W-:-:S02]  /*07e0*/  IMAD.U32 R12, RZ, RZ, UR10 ;  /* 0x0000000aff0c7e24 */ /* 0x008fc4000f8e00ff */
[----:B------:R-:W-:Y:S02]  /*07f0*/  IMAD.U32 R13, RZ, RZ, UR11 ;  /* 0x0000000bff0d7e24 */ /* 0x000fe4000f8e00ff */
[----:B------:R-:W-:Y:S01]  /*0800*/  IMAD.U32 R15, RZ, RZ, UR13 ;  /* 0x0000000dff0f7e24 */ /* 0x000fe2000f8e00ff */
[----:B-----5:R-:W-:Y:S01]  /*0810*/  DADD R4, R4, R6 ;  /* 0x0000000004047229 */ /* 0x020fe20000000006 */
[----:B------:R-:W-:-:S07]  /*0820*/  IMAD.U32 R6, RZ, RZ, UR4 ;  /* 0x00000004ff067e24 */ /* 0x000fce000f8e00ff */
[----:B------:R-:W-:-:S06]  /*0830*/  DSETP.GEU.AND P0, PT, R16, R4, PT ;  /* 0x000000041000722a */ /* 0x000fcc0003f0e000 */
[----:B------:R-:W-:Y:S01]  /*0840*/  FSEL R16, R16, R4, !P0 ;  /* 0x0000000410107208 */ /* 0x000fe20004000000 */
[----:B------:R-:W-:Y:S01]  /*0850*/  IMAD.MOV.U32 R4, RZ, RZ, R18 ;  /* 0x000000ffff047224 */ /* 0x000fe200078e0012 */
[----:B------:R-:W-:Y:S01]  /*0860*/  FSEL R17, R17, R5, !P0 ;  /* 0x0000000511117208 */ /* 0x000fe20004000000 */
[----:B------:R-:W-:-:S04]  /*0870*/  IMAD.U32 R5, RZ, RZ, UR38 ;  /* 0x00000026ff057e24 */ /* 0x000fc8000f8e00ff */
[----:B0-----:R0:W-:Y:S03]  /*0880*/  STG.E.64 desc[UR36][R2.64], R16 ;  /* 0x0000001002007986 */ /* 0x0011e6000c101b24 */
[----:B0-----:R-:W-:Y:S05]  /*0890*/  CALL.REL.NOINC `($_Z6kerneliiPdS_PiS0_S_$_Z3funiiiPdS_PiS0_) ;  /* 0x0000000400407944 */ /* 0x001fea0003c00000 */
        /* <DEDUP_REMOVED lines=22> */
[----:B------:R-:W-:Y:S02]  /*0a00*/  IMAD.MOV.U32 R6, RZ, RZ, R16 ;  /* 0x000000ffff067224 */ /* 0x000fe400078e0010 */
[----:B------:R-:W-:-:S06]  /*0a10*/  IMAD.MOV.U32 R7, RZ, RZ, R17 ;  /* 0x000000ffff077224 */ /* 0x000fcc00078e0011 */
[----:B------:R-:W-:Y:S01]  /*0a20*/  DSETP.GEU.AND P0, PT, R6, R4, PT ;  /* 0x000000040600722a */ /* 0x000fe20003f0e000 */
[----:B------:R-:W-:-:S05]  /*0a30*/  IMAD.U32 R6, RZ, RZ, UR4 ;  /* 0x00000004ff067e24 */ /* 0x000fca000f8e00ff */
        /* <DEDUP_REMOVED lines=39> */
[----:B------:R-:W-:-:S04]  /*0cb0*/  IMAD R7, R18, UR39, RZ ;  /* 0x0000002712077c24 */ /* 0x000fc8000f8e02ff */
[----:B0-----:R-:W-:-:S06]  /*0cc0*/  IMAD.WIDE R2, R7, 0x8, R2 ;  /* 0x0000000807027825 */ /* 0x001fcc00078e0202 */
[----:B------:R-:W2:Y:S01]  /*0cd0*/  LDG.E.64 R2, desc[UR36][R2.64] ;  /* 0x0000002402027981 */ /* 0x000ea2000c1e1b00 */
[----:B------:R-:W0:Y:S01]  /*0ce0*/  LDC.64 R6, c[0x0][0x3a8] ;  /* 0x0000ea00ff067b82 */ /* 0x000e220000000a00 */
[----:B------:R-:W-:Y:S01]  /*0cf0*/  IMAD.IADD R18, R19, 0x1, R18 ;  /* 0x0000000113127824 */ /* 0x000fe200078e0212 */
[----:B--2---:R-:W-:Y:S01]  /*0d00*/  DADD R4, R4, R2 ;  /* 0x0000000004047229 */ /* 0x004fe20000000002 */
[----:B------:R-:W-:Y:S02]  /*0d10*/  IMAD.MOV.U32 R2, RZ, RZ, R16 ;  /* 0x000000ffff027224 */ /* 0x000fe400078e0010 */
[----:B------:R-:W-:-:S06]  /*0d20*/  IMAD.MOV.U32 R3, RZ, RZ, R17 ;  /* 0x000000ffff037224 */ /* 0x000fcc00078e0011 */
[----:B------:R-:W-:-:S06]  /*0d30*/  DSETP.GEU.AND P0, PT, R2, R4, PT ;  /* 0x000000040200722a */ /* 0x000fcc0003f0e000 */
[----:B------:R-:W-:Y:S02]  /*0d40*/  FSEL R16, R16, R4, !P0 ;  /* 0x0000000410107208 */ /* 0x000fe40004000000 */
[----:B------:R-:W-:Y:S02]  /*0d50*/  FSEL R17, R17, R5, !P0 ;  /* 0x0000000511117208 */ /* 0x000fe40004000000 */
[----:B------:R-:W-:-:S03]  /*0d60*/  ISETP.GE.AND P0, PT, R18, UR39, PT ;  /* 0x0000002712007c0c */ /* 0x000fc6000bf06270 */
[----:B0-----:R1:W-:Y:S10]  /*0d70*/  STG.E.64 desc[UR36][R6.64], R16 ;  /* 0x0000001006007986 */ /* 0x0013f4000c101b24 */
[----:B------:R-:W-:Y:S05]  /*0d80*/  @!P0 BRA `(.L_x_3) ;  /* 0xfffffff800008947 */ /* 0x000fea000383ffff */
[----:B------:R-:W-:Y:S05]  /*0d90*/  EXIT ;  /* 0x000000000000794d */ /* 0x000fea0003800000 */
        .type           $_Z6kerneliiPdS_PiS0_S_$_Z3funiiiPdS_PiS0_,@function
        .size           $_Z6kerneliiPdS_PiS0_S_$_Z3funiiiPdS_PiS0_,(.L_x_46 - $_Z6kerneliiPdS_PiS0_S_$_Z3funiiiPdS_PiS0_)
$_Z6kerneliiPdS_PiS0_S_$_Z3funiiiPdS_PiS0_:
[----:B------:R-:W-:-:S05]  /*0da0*/  VIADD R1, R1, 0xffffff88 ;  /* 0xffffff8801017836 */ /* 0x000fca0000000000 */
[----:B------:R-:W-:Y:S04]  /*0db0*/  STL [R1+0x70], R55 ;  /* 0x0000703701007387 */ /* 0x000fe80000100800 */
[----:B------:R-:W-:Y:S04]  /*0dc0*/  STL [R1+0x6c], R54 ;  /* 0x00006c3601007387 */ /* 0x000fe80000100800 */
[----:B------:R-:W-:Y:S04]  /*0dd0*/  STL [R1+0x68], R53 ;  /* 0x0000683501007387 */ /* 0x000fe80000100800 */
[----:B------:R-:W-:Y:S04]  /*0de0*/  STL [R1+0x64], R52 ;  /* 0x0000643401007387 */ /* 0x000fe80000100800 */
[----:B------:R-:W-:Y:S04]  /*0df0*/  STL [R1+0x60], R47 ;  /* 0x0000602f01007387 */ /* 0x000fe80000100800 */
[----:B------:R-:W-:Y:S04]  /*0e00*/  STL [R1+0x5c], R46 ;  /* 0x00005c2e01007387 */ /* 0x000fe80000100800 */
[----:B------:R0:W-:Y:S04]  /*0e10*/  STL [R1+0x58], R45 ;  /* 0x0000582d01007387 */ /* 0x0001e80000100800 */
[----:B------:R1:W-:Y:S04]  /*0e20*/  STL [R1+0x54], R44 ;  /* 0x0000542c01007387 */ /* 0x0003e80000100800 */
[----:B------:R2:W-:Y:S01]  /*0e30*/  STL [R1+0x50], R39 ;  /* 0x0000502701007387 */ /* 0x0005e20000100800 */
[----:B0-----:R-:W-:-:S03]  /*0e40*/  MOV R45, R15 ;  /* 0x0000000f002d7202 */ /* 0x001fc60000000f00 */
[----:B------:R0:W-:Y:S01]  /*0e50*/  STL [R1+0x4c], R38 ;  /* 0x00004c2601007387 */ /* 0x0001e20000100800 */
[----:B-1----:R-:W-:-:S03]  /*0e60*/  IMAD.MOV.U32 R44, RZ, RZ, R14 ;  /* 0x000000ffff2c7224 */ /* 0x002fc600078e000e */
[----:B------:R1:W-:Y:S01]  /*0e70*/  STL [R1+0x48], R37 ;  /* 0x0000482501007387 */ /* 0x0003e20000100800 */
[----:B--2---:R-:W-:-:S03]  /*0e80*/  IMAD.MOV.U32 R39, RZ, RZ, R13 ;  /* 0x000000ffff277224 */ /* 0x004fc600078e000d */
[----:B------:R2:W-:Y:S01]  /*0e90*/  STL [R1+0x44], R36 ;  /* 0x0000442401007387 */ /* 0x0005e20000100800 */
[----:B0-----:R-:W-:-:S03]  /*0ea0*/  IMAD.MOV.U32 R38, RZ, RZ, R12 ;  /* 0x000000ffff267224 */ /* 0x001fc600078e000c */
[----:B------:R0:W-:Y:S01]  /*0eb0*/  STL [R1+0x40], R31 ;  /* 0x0000401f01007387 */ /* 0x0001e20000100800 */
[----:B-1----:R-:W-:-:S03]  /*0ec0*/  IMAD.MOV.U32 R37, RZ, RZ, R9 ;  /* 0x000000ffff257224 */ /* 0x002fc600078e0009 */
[----:B------:R1:W-:Y:S01]  /*0ed0*/  STL [R1+0x3c], R30 ;  /* 0x00003c1e01007387 */ /* 0x0003e20000100800 */
[----:B--2---:R-:W-:-:S03]  /*0ee0*/  IMAD.MOV.U32 R36, RZ, RZ, R8 ;  /* 0x000000ffff247224 */ /* 0x004fc600078e0008 */
[----:B------:R2:W-:Y:S01]  /*0ef0*/  STL [R1+0x38], R29 ;  /* 0x0000381d01007387 */ /* 0x0005e20000100800 */
[----:B0-----:R-:W-:-:S03]  /*0f00*/  IMAD.MOV.U32 R31, RZ, RZ, R11 ;  /* 0x000000ffff1f7224 */ /* 0x001fc600078e000b */
[----:B------:R0:W-:Y:S01]  /*0f10*/  STL [R1+0x34], R28 ;  /* 0x0000341c01007387 */ /* 0x0001e20000100800 */
[----:B-1----:R-:W-:-:S03]  /*0f20*/  MOV R30, R10 ;  /* 0x0000000a001e7202 */ /* 0x002fc60000000f00 */
[----:B------:R1:W-:Y:S01]  /*0f30*/  STL [R1+0x30], R27 ;  /* 0x0000301b01007387 */ /* 0x0003e20000100800 */
[----:B--2---:R-:W2:Y:S05]  /*0f40*/  BMOV.32.CLEAR R29, B9 ;  /* 0x00000000091d7355 */ /* 0x004eaa0000100000 */
[----:B------:R3:W-:Y:S01]  /*0f50*/  STL [R1+0x2c], R26 ;  /* 0x00002c1a01007387 */ /* 0x0007e20000100800 */
[----:B0-----:R-:W0:Y:S05]  /*0f60*/  BMOV.32.CLEAR R28, B8 ;  /* 0x00000000081c7355 */ /* 0x001e2a0000100000 */
[----:B------:R-:W-:Y:S01]  /*0f70*/  STL [R1+0x28], R25 ;  /* 0x0000281901007387 */ /* 0x000fe20000100800 */
[----:B-1----:R-:W1:Y:S05]  /*0f80*/  BMOV.32.CLEAR R27, B7 ;  /* 0x00000000071b7355 */ /* 0x002e6a0000100000 */
[----:B------:R4:W-:Y:S01]  /*0f90*/  STL [R1+0x24], R24 ;  /* 0x0000241801007387 */ /* 0x0009e20000100800 */
[----:B---3--:R-:W3:Y:S05]  /*0fa0*/  BMOV.32.CLEAR R26, B6 ;  /* 0x00000000061a7355 */ /* 0x008eea0000100000 */
[----:B------:R-:W-:Y:S04]  /*0fb0*/  STL [R1+0x20], R23 ;  /* 0x0000201701007387 */ /* 0x000fe80000100800 */
[----:B------:R5:W-:Y:S01]  /*0fc0*/  STL [R1+0x1c], R22 ;  /* 0x00001c1601007387 */ /* 0x000be20000100800 */
[----:B----4-:R-:W-:-:S03]  /*0fd0*/  MOV R24, R4 ;  /* 0x0000000400187202 */ /* 0x010fc60000000f00 */
[----:B------:R-:W-:Y:S04]  /*0fe0*/  STL [R1+0x18], R21 ;  /* 0x0000181501007387 */ /* 0x000fe80000100800 */
[----:B------:R-:W-:Y:S01]  /*0ff0*/  STL [R1+0x14], R20 ;  /* 0x0000141401007387 */ /* 0x000fe20000100800 */
[----:B-----5:R-:W-:-:S03]  /*1000*/  IMAD.MOV.U32 R22, RZ, RZ, R5 ;  /* 0x000000ffff167224 */ /* 0x020fc600078e0005 */
[----:B------:R4:W-:Y:S04]  /*1010*/  STL [R1+0x10], R19 ;  /* 0x0000101301007387 */ /* 0x0009e80000100800 */
[----:B------:R0:W-:Y:S04]  /*1020*/  STL [R1+0xc], R18 ;  /* 0x00000c1201007387 */ /* 0x0001e80000100800 */
[----:B------:R0:W-:Y:S01]  /*1030*/  STL [R1+0x8], R17 ;  /* 0x0000081101007387 */ /* 0x0001e20000100800 */
[----:B----4-:R-:W-:-:S03]  /*1040*/  IMAD.MOV.U32 R19, RZ, RZ, R6 ;  /* 0x000000ffff137224 */ /* 0x010fc600078e0006 */
[----:B------:R4:W-:Y:S04]  /*1050*/  STL [R1+0x4], R16 ;  /* 0x0000041001007387 */ /* 0x0009e80000100800 */
[----:B------:R4:W-:Y:S01]  /*1060*/  STL [R1], R2 ;  /* 0x0000000201007387 */ /* 0x0009e20000100800 */
[----:B------:R-:W-:Y:S01]  /*1070*/  IMAD.MOV.U32 R3, RZ, RZ, 0x1 ;  /* 0x00000001ff037424 */ /* 0x000fe200078e00ff */
[----:B------:R-:W0:Y:S01]  /*1080*/  LDC.64 R46, c[0x0][0x358] ;  /* 0x0000d600ff2e7b82 */ /* 0x000e220000000a00 */
[----:B------:R-:W-:Y:S03]  /*1090*/  BSSY.RECONVERGENT B9, `(.L_x_4) ;  /* 0x0000239000097945 */ /* 0x000fe60003800200 */
[----:B------:R-:W-:-:S04]  /*10a0*/  SHF.L.U32 R5, R3, R24, RZ ;  /* 0x0000001803057219 */ /* 0x000fc800000006ff */
[----:B------:R-:W-:-:S04]  /*10b0*/  LOP3.LUT R3, R5, 0xf, RZ, 0xfc, !PT ;  /* 0x0000000f05037812 */ /* 0x000fc800078efcff */
[----:B------:R-:W-:-:S13]  /*10c0*/  ISETP.NE.AND P0, PT, R22, R3, PT ;  /* 0x000000031600720c */ /* 0x000fda0003f05270 */
[----:B-1234-:R-:W-:Y:S05]  /*10d0*/  @P0 BRA `(.L_x_5) ;  /* 0x0000000000940947 */ /* 0x01efea0003800000 */
[----:B0-----:R-:W-:Y:S02]  /*10e0*/  R2UR UR4, R46 ;  /* 0x000000002e0472ca */ /* 0x001fe400000e0000 */
[----:B------:R-:W-:-:S13]  /*10f0*/  R2UR UR5, R47 ;  /* 0x000000002f0572ca */ /* 0x000fda00000e0000 */
[----:B------:R-:W2:Y:S01]  /*1100*/  LDG.E R3, desc[UR4][R44.64] ;  /* 0x000000042c037981 */ /* 0x000ea2000c1e1900 */
[----:B------:R-:W-:Y:S02]  /*1110*/  R2UR UR6, R46 ;  /* 0x000000002e0672ca */ /* 0x000fe400000e0000 */
[----:B------:R-:W-:Y:S02]  /*1120*/  R2UR UR7, R47 ;  /* 0x000000002f0772ca */ /* 0x000fe400000e0000 */
[----:B------:R-:W-:-:S04]  /*1130*/  IABS R6, R19 ;  /* 0x0000001300067213 */ /* 0x000fc80000000000 */
[----:B------:R-:W0:Y:S08]  /*1140*/  I2F.RP R4, R6 ;  /* 0x0000000600047306 */ /* 0x000e300000209400 */
[----:B0-----:R-:W0:Y:S01]  /*1150*/  MUFU.RCP R4, R4 ;  /* 0x0000000400047308 */ /* 0x001e220000001000 */
[----:B--2---:R-:W-:-:S05]  /*1160*/  IMAD.WIDE R38, R3, 0x4, R38 ;  /* 0x0000000403267825 */ /* 0x004fca00078e0226 */
[----:B------:R1:W-:Y:S04]  /*1170*/  STG.E desc[UR4][R38.64], R24 ;  /* 0x0000001826007986 */ /* 0x0003e8000c101904 */
[----:B------:R-:W2:Y:S01]  /*1180*/  LDG.E R0, desc[UR6][R44.64] ;  /* 0x000000062c007981 */ /* 0x000ea2000c1e1900 */
[----:B0-----:R-:W-:Y:S01]  /*1190*/  VIADD R2, R4, 0xffffffe ;  /* 0x0ffffffe04027836 */ /* 0x001fe20000000000 */
[----:B------:R-:W-:-:S03]  /*11a0*/  IABS R7, R19 ;  /* 0x0000001300077213 */ /* 0x000fc60000000000 */
[----:B------:R0:W3:Y:S01]  /*11b0*/  F2I.FTZ.U32.TRUNC.NTZ R3, R2 ;  /* 0x0000000200037305 */ /* 0x0000e2000021f000 */
[----:B------:R-:W-:Y:S01]  /*11c0*/  IADD3 R7, PT, PT, RZ, -R7, RZ ;  /* 0x80000007ff077210 */ /* 0x000fe20007ffe0ff */
[----:B0-----:R-:W-:Y:S02]  /*11d0*/  IMAD.MOV.U32 R2, RZ, RZ, RZ ;  /* 0x000000ffff027224 */ /* 0x001fe400078e00ff */
[----:B---3--:R-:W-:-:S04]  /*11e0*/  IMAD.MOV R5, RZ, RZ, -R3 ;  /* 0x000000ffff057224 */ /* 0x008fc800078e0a03 */
[----:B------:R-:W-:-:S04]  /*11f0*/  IMAD R5, R5, R6, RZ ;  /* 0x0000000605057224 */ /* 0x000fc800078e02ff */
[----:B------:R-:W-:-:S04]  /*1200*/  IMAD.HI.U32 R3, R3, R5, R2 ;  /* 0x0000000503037227 */ /* 0x000fc800078e0002 */
[----:B------:R-:W-:Y:S02]  /*1210*/  IMAD.MOV.U32 R2, RZ, RZ, R7 ;  /* 0x000000ffff027224 */ /* 0x000fe400078e0007 */
[----:B------:R-:W-:-:S04]  /*1220*/  IMAD.IADD R5, R24, 0x1, R19 ;  /* 0x0000000118057824 */ /* 0x000fc800078e0213 */
[----:B------:R-:W-:-:S04]  /*1230*/  IMAD.WIDE R36, R5, 0x8, R36 ;  /* 0x0000000805247825 */ /* 0x000fc800078e0224 */
[----:B--2---:R-:W-:-:S05]  /*1240*/  VIADD R0, R0, 0x1 ;  /* 0x0000000100007836 */ /* 0x004fca0000000000 */
[----:B------:R-:W-:Y:S02]  /*1250*/  IABS R4, R0 ;  /* 0x0000000000047213 */ /* 0x000fe40000000000 */
[----:B------:R-:W-:-:S03]  /*1260*/  ISETP.GE.AND P2, PT, R0, RZ, PT ;  /* 0x000000ff0000720c */ /* 0x000fc60003f46270 */
[----:B------:R-:W-:-:S04]  /*1270*/  IMAD.HI.U32 R3, R3, R4, RZ ;  /* 0x0000000403037227 */ /* 0x000fc800078e00ff */
[----:B------:R-:W-:-:S05]  /*1280*/  IMAD R3, R3, R2, R4 ;  /* 0x0000000203037224 */ /* 0x000fca00078e0204 */
[----:B------:R-:W-:-:S13]  /*1290*/  ISETP.GT.U32.AND P0, PT, R6, R3, PT ;  /* 0x000000030600720c */ /* 0x000fda0003f04070 */
[----:B------:R-:W-:Y:S01]  /*12a0*/  @!P0 IMAD.IADD R3, R3, 0x1, -R6 ;  /* 0x0000000103038824 */ /* 0x000fe200078e0a06 */
[----:B------:R-:W-:-:S04]  /*12b0*/  ISETP.NE.AND P0, PT, R19, RZ, PT ;  /* 0x000000ff1300720c */ /* 0x000fc80003f05270 */
[----:B------:R-:W-:-:S13]  /*12c0*/  ISETP.GT.U32.AND P1, PT, R6, R3, PT ;  /* 0x000000030600720c */ /* 0x000fda0003f24070 */
[----:B------:R-:W-:-:S05]  /*12d0*/  @!P1 IADD3 R3, PT, PT, R3, -R6, RZ ;  /* 0x8000000603039210 */ /* 0x000fca0007ffe0ff */
[----:B------:R-:W-:Y:S01]  /*12e0*/  @!P2 IMAD.MOV R3, RZ, RZ, -R3 ;  /* 0x000000ffff03a224 */ /* 0x000fe200078e0a03 */
[----:B------:R-:W-:-:S05]  /*12f0*/  @!P0 LOP3.LUT R3, RZ, R19, RZ, 0x33, !PT ;  /* 0x00000013ff038212 */ /* 0x000fca00078e33ff */
[----:B------:R1:W-:Y:S04]  /*1300*/  STG.E desc[UR4][R44.64], R3 ;  /* 0x000000032c007986 */ /* 0x0003e8000c101904 */
[----:B------:R1:W5:Y:S01]  /*1310*/  LDG.E.64 R52, desc[UR6][R36.64] ;  /* 0x0000000624347981 */ /* 0x000362000c1e1b00 */
[----:B------:R-:W-:Y:S05]  /*1320*/  BRA `(.L_x_6) ;  /* 0x00000020003c7947 */ /* 0x000fea0003800000 */
.L_x_5:
[----:B------:R-:W-:Y:S02]  /*1330*/  SHF.L.U32 R3, R24, R19, RZ ;  /* 0x0000001318037219 */ /* 0x000fe400000006ff */
[----:B0-----:R-:W-:Y:S02]  /*1340*/  R2UR UR4, R46 ;  /* 0x000000002e0472ca */ /* 0x001fe400000e0000 */
[----:B------:R-:W-:Y:S01]  /*1350*/  R2UR UR5, R47 ;  /* 0x000000002f0572ca */ /* 0x000fe200000e0000 */
[----:B------:R-:W-:-:S04]  /*1360*/  IMAD.IADD R3, R3, 0x1, R22 ;  /* 0x0000000103037824 */ /* 0x000fc800078e0216 */
[----:B------:R-:W-:-:S08]  /*1370*/  IMAD.WIDE R52, R3, 0x8, R30 ;  /* 0x0000000803347825 */ /* 0x000fd000078e021e */
[----:B------:R-:W2:Y:S02]  /*1380*/  LDG.E.64 R2, desc[UR4][R52.64] ;  /* 0x0000000434027981 */ /* 0x000ea4000c1e1b00 */
[----:B--2---:R-:W-:-:S14]  /*1390*/  DSETP.NEU.AND P0, PT, R2, RZ, PT ;  /* 0x000000ff0200722a */ /* 0x004fdc0003f0d000 */
[----:B------:R-:W-:Y:S05]  /*13a0*/  @!P0 BRA `(.L_x_7) ;  /* 0x0000000000988947 */ /* 0x000fea0003800000 */
[----:B------:R-:W-:Y:S02]  /*13b0*/  R2UR UR4, R46 ;  /* 0x000000002e0472ca */ /* 0x000fe400000e0000 */
[----:B------:R-:W-:-:S13]  /*13c0*/  R2UR UR5, R47 ;  /* 0x000000002f0572ca */ /* 0x000fda00000e0000 */
[----:B------:R-:W2:Y:S01]  /*13d0*/  LDG.E R5, desc[UR4][R44.64] ;  /* 0x000000042c057981 */ /* 0x000ea2000c1e1900 */
[----:B------:R-:W-:Y:S01]  /*13e0*/  R2UR UR6, R46 ;  /* 0x000000002e0672ca */ /* 0x000fe200000e0000 */
[----:B------:R-:W-:Y:S01]  /*13f0*/  IMAD.MOV.U32 R3, RZ, RZ, R39 ;  /* 0x000000ffff037224 */ /* 0x000fe200078e0027 */
[----:B------:R-:W-:Y:S02]  /*1400*/  R2UR UR7, R47 ;  /* 0x000000002f0772ca */ /* 0x000fe400000e0000 */
[----:B------:R-:W-:Y:S02]  /*1410*/  MOV R2, R38 ;  /* 0x0000002600027202 */ /* 0x000fe40000000f00 */
[----:B------:R-:W-:-:S04]  /*1420*/  IABS R7, R19 ;  /* 0x0000001300077213 */ /* 0x000fc80000000000 */
[----:B------:R-:W0:Y:S08]  /*1430*/  I2F.RP R6, R7 ;  /* 0x0000000700067306 */ /* 0x000e300000209400 */
[----:B0-----:R-:W0:Y:S01]  /*1440*/  MUFU.RCP R6, R6 ;  /* 0x0000000600067308 */ /* 0x001e220000001000 */
[----:B--2---:R-:W-:-:S05]  /*1450*/  IMAD.WIDE R2, R5, 0x4, R2 ;  /* 0x0000000405027825 */ /* 0x004fca00078e0202 */
[----:B------:R1:W-:Y:S04]  /*1460*/  STG.E desc[UR4][R2.64], R24 ;  /* 0x0000001802007986 */ /* 0x0003e8000c101904 */
[----:B------:R-:W2:Y:S01]  /*1470*/  LDG.E R0, desc[UR6][R44.64] ;  /* 0x000000062c007981 */ /* 0x000ea2000c1e1900 */
[----:B0-----:R-:W-:Y:S01]  /*1480*/  VIADD R4, R6, 0xffffffe ;  /* 0x0ffffffe06047836 */ /* 0x001fe20000000000 */
[----:B------:R-:W-:-:S03]  /*1490*/  ISETP.NE.AND P2, PT, R19, RZ, PT ;  /* 0x000000ff1300720c */ /* 0x000fc60003f45270 */
[----:B------:R0:W3:Y:S01]  /*14a0*/  F2I.FTZ.U32.TRUNC.NTZ R5, R4 ;  /* 0x0000000400057305 */ /* 0x0000e2000021f000 */
[----:B-1----:R-:W-:-:S05]  /*14b0*/  IABS R2, R19 ;  /* 0x0000001300027213 */ /* 0x002fca0000000000 */
[----:B------:R-:W-:Y:S02]  /*14c0*/  IMAD.MOV R9, RZ, RZ, -R2 ;  /* 0x000000ffff097224 */ /* 0x000fe400078e0a02 */
[----:B0-----:R-:W-:Y:S02]  /*14d0*/  IMAD.MOV.U32 R4, RZ, RZ, RZ ;  /* 0x000000ffff047224 */ /* 0x001fe400078e00ff */
[----:B---3--:R-:W-:-:S04]  /*14e0*/  IMAD.MOV R8, RZ, RZ, -R5 ;  /* 0x000000ffff087224 */ /* 0x008fc800078e0a05 */
[----:B------:R-:W-:-:S04]  /*14f0*/  IMAD R3, R8, R7, RZ ;  /* 0x0000000708037224 */ /* 0x000fc800078e02ff */
[----:B------:R-:W-:Y:S01]  /*1500*/  IMAD.HI.U32 R2, R5, R3, R4 ;  /* 0x0000000305027227 */ /* 0x000fe200078e0004 */
[----:B------:R-:W-:Y:S02]  /*1510*/  MOV R4, R9 ;  /* 0x0000000900047202 */ /* 0x000fe40000000f00 */
[----:B--2---:R-:W-:-:S04]  /*1520*/  IADD3 R0, PT, PT, R0, 0x1, RZ ;  /* 0x0000000100007810 */ /* 0x004fc80007ffe0ff */
[----:B------:R-:W-:Y:S02]  /*1530*/  IABS R8, R0 ;  /* 0x0000000000087213 */ /* 0x000fe40000000000 */
[----:B------:R-:W-:-:S03]  /*1540*/  ISETP.GE.AND P1, PT, R0, RZ, PT ;  /* 0x000000ff0000720c */ /* 0x000fc60003f26270 */
[----:B------:R-:W-:-:S04]  /*1550*/  IMAD.MOV.U32 R3, RZ, RZ, R8 ;  /* 0x000000ffff037224 */ /* 0x000fc800078e0008 */
[----:B------:R-:W-:-:S04]  /*1560*/  IMAD.HI.U32 R2, R2, R3, RZ ;  /* 0x0000000302027227 */ /* 0x000fc800078e00ff */
[----:B------:R-:W-:-:S05]  /*1570*/  IMAD R2, R2, R4, R3 ;  /* 0x0000000402027224 */ /* 0x000fca00078e0203 */
[----:B------:R-:W-:-:S13]  /*1580*/  ISETP.GT.U32.AND P0, PT, R7, R2, PT ;  /* 0x000000020700720c */ /* 0x000fda0003f04070 */
[----:B------:R-:W-:-:S05]  /*1590*/  @!P0 IMAD.IADD R2, R2, 0x1, -R7 ;  /* 0x0000000102028824 */ /* 0x000fca00078e0a07 */
[----:B------:R-:W-:-:S13]  /*15a0*/  ISETP.GT.U32.AND P0, PT, R7, R2, PT ;  /* 0x000000020700720c */ /* 0x000fda0003f04070 */
[----:B------:R-:W-:-:S04]  /*15b0*/  @!P0 IMAD.IADD R2, R2, 0x1, -R7 ;  /* 0x0000000102028824 */ /* 0x000fc800078e0a07 */
[----:B------:R-:W-:Y:S01]  /*15c0*/  @!P1 IMAD.MOV R2, RZ, RZ, -R2 ;  /* 0x000000ffff029224 */ /* 0x000fe200078e0a02 */
[----:B------:R-:W-:-:S05]  /*15d0*/  @!P2 LOP3.LUT R2, RZ, R19, RZ, 0x33, !PT ;  /* 0x00000013ff02a212 */ /* 0x000fca00078e33ff */
[----:B------:R0:W-:Y:S04]  /*15e0*/  STG.E desc[UR4][R44.64], R2 ;  /* 0x000000022c007986 */ /* 0x0001e8000c101904 */
[----:B------:R-:W5:Y:S01]  /*15f0*/  LDG.E.64 R52, desc[UR6][R52.64] ;  /* 0x0000000634347981 */ /* 0x000f62000c1e1b00 */
[----:B------:R-:W-:Y:S05]  /*1600*/  BRA `(.L_x_6) ;  /* 0x0000001c00847947 */ /* 0x000fea0003800000 */
.L_x_7:
[----:B------:R-:W-:Y:S01]  /*1610*/  ISETP.GE.AND P0, PT, R19, 0x1, PT ;  /* 0x000000011300780c */ /* 0x000fe20003f06270 */
[----:B------:R-:W-:Y:S01]  /*1620*/  BSSY.RECONVERGENT B8, `(.L_x_8) ;  /* 0x00001d9000087945 */ /* 0x000fe20003800200 */
[----:B------:R-:W-:Y:S01]  /*1630*/  MOV R52, 0x0 ;  /* 0x0000000000347802 */ /* 0x000fe20000000f00 */
[----:B------:R-:W-:-:S10]  /*1640*/  IMAD.MOV.U32 R53, RZ, RZ, 0x412e847e ;  /* 0x412e847eff357424 */ /* 0x000fd400078e00ff */
[----:B------:R-:W-:Y:S05]  /*1650*/  @!P0 BRA `(.L_x_9) ;  /* 0x0000001c00548947 */ /* 0x000fea0003800000 */
[----:B------:R-:W-:Y:S01]  /*1660*/  ISETP.GE.U32.AND P0, PT, R19, 0x8, PT ;  /* 0x000000081300780c */ /* 0x000fe20003f06070 */
[----:B------:R-:W-:Y:S01]  /*1670*/  BSSY.RECONVERGENT B7, `(.L_x_10) ;  /* 0x00000f0000077945 */ /* 0x000fe20003800200 */
[----:B------:R-:W-:Y:S01]  /*1680*/  LOP3.LUT R18, R22, R5, RZ, 0x30, !PT ;  /* 0x0000000516127212 */ /* 0x000fe200078e30ff */
[----:B------:R-:W-:Y:S01]  /*1690*/  IMAD R17, R24, R19, RZ ;  /* 0x0000001318117224 */ /* 0x000fe200078e02ff */
[----:B------:R-:W-:Y:S01]  /*16a0*/  MOV R53, 0x412e847e ;  /* 0x412e847e00357802 */ /* 0x000fe20000000f00 */
[----:B------:R-:W-:Y:S02]  /*16b0*/  IMAD.MOV.U32 R25, RZ, RZ, RZ ;  /* 0x000000ffff197224 */ /* 0x000fe400078e00ff */
[----:B------:R-:W-:-:S06]  /*16c0*/  IMAD.MOV.U32 R52, RZ, RZ, 0x0 ;  /* 0x00000000ff347424 */ /* 0x000fcc00078e00ff */
[----:B------:R-:W-:Y:S05]  /*16d0*/  @!P0 BRA `(.L_x_11) ;  /* 0x0000000c00a48947 */ /* 0x000fea0003800000 */
[----:B------:R-:W-:Y:S01]  /*16e0*/  LOP3.LUT R25, R19, 0x7ffffff8, RZ, 0xc0, !PT ;  /* 0x7ffffff813197812 */ /* 0x000fe200078ec0ff */
[----:B------:R-:W-:Y:S01]  /*16f0*/  IMAD.MOV.U32 R23, RZ, RZ, RZ ;  /* 0x000000ffff177224 */ /* 0x000fe200078e00ff */
[----:B------:R-:W-:Y:S01]  /*1700*/  SHF.R.S32.HI R16, RZ, 0x1f, R17 ;  /* 0x0000001fff107819 */ /* 0x000fe20000011411 */
[----:B------:R-:W-:Y:S02]  /*1710*/  IMAD.MOV.U32 R52, RZ, RZ, 0x0 ;  /* 0x00000000ff347424 */ /* 0x000fe400078e00ff */
[----:B------:R-:W-:-:S07]  /*1720*/  IMAD.MOV.U32 R53, RZ, RZ, 0x412e847e ;  /* 0x412e847eff357424 */ /* 0x000fce00078e00ff */
.L_x_28:
[----:B------:R-:W-:Y:S01]  /*1730*/  SHF.R.U32.HI R2, RZ, R23, R22 ;  /* 0x00000017ff027219 */ /* 0x000fe20000011616 */
[----:B------:R-:W-:Y:S03]  /*1740*/  BSSY.RECONVERGENT B6, `(.L_x_12) ;  /* 0x000001e000067945 */ /* 0x000fe60003800200 */
[----:B------:R-:W-:-:S04]  /*1750*/  LOP3.LUT R0, R2, 0x1, RZ, 0xc0, !PT ;  /* 0x0000000102007812 */ /* 0x000fc800078ec0ff */
[----:B------:R-:W-:-:S04]  /*1760*/  ISETP.NE.U32.AND P0, PT, R0, 0x1, PT ;  /* 0x000000010000780c */ /* 0x000fc80003f05070 */
[----:B------:R-:W-:-:S13]  /*1770*/  ISETP.EQ.OR P0, PT, R23, R24, P0 ;  /* 0x000000181700720c */ /* 0x000fda0000702670 */
[----:B------:R-:W-:Y:S05]  /*1780*/  @P0 BRA `(.L_x_13) ;  /* 0x0000000000640947 */ /* 0x000fea0003800000 */
[----:B------:R-:W-:Y:S01]  /*1790*/  MOV R4, R23 ;  /* 0x0000001700047202 */ /* 0x000fe20000000f00 */
[----:B------:R-:W-:Y:S01]  /*17a0*/  IMAD.MOV.U32 R5, RZ, RZ, R18 ;  /* 0x000000ffff057224 */ /* 0x000fe200078e0012 */
[----:B------:R-:W-:Y:S01]  /*17b0*/  MOV R9, R37 ;  /* 0x0000002500097202 */ /* 0x000fe20000000f00 */
[----:B------:R-:W-:Y:S01]  /*17c0*/  IMAD.MOV.U32 R6, RZ, RZ, R19 ;  /* 0x000000ffff067224 */ /* 0x000fe200078e0013 */
[----:B------:R-:W-:Y:S01]  /*17d0*/  MOV R13, R39 ;  /* 0x00000027000d7202 */ /* 0x000fe20000000f00 */
[----:B------:R-:W-:Y:S01]  /*17e0*/  IMAD.MOV.U32 R8, RZ, RZ, R36 ;  /* 0x000000ffff087224 */ /* 0x000fe200078e0024 */
[----:B------:R-:W-:Y:S01]  /*17f0*/  MOV R20, 0x1870 ;  /* 0x0000187000147802 */ /* 0x000fe20000000f00 */
[----:B------:R-:W-:Y:S02]  /*1800*/  IMAD.MOV.U32 R10, RZ, RZ, R30 ;  /* 0x000000ffff0a7224 */ /* 0x000fe400078e001e */
[----:B------:R-:W-:Y:S02]  /*1810*/  IMAD.MOV.U32 R11, RZ, RZ, R31 ;  /* 0x000000ffff0b7224 */ /* 0x000fe400078e001f */
[----:B------:R-:W-:-:S02]  /*1820*/  IMAD.MOV.U32 R12, RZ, RZ, R38 ;  /* 0x000000ffff0c7224 */ /* 0x000fc400078e0026 */
[----:B------:R-:W-:Y:S02]  /*1830*/  IMAD.MOV.U32 R14, RZ, RZ, R44 ;  /* 0x000000ffff0e7224 */ /* 0x000fe400078e002c */
[----:B------:R-:W-:Y:S02]  /*1840*/  IMAD.MOV.U32 R15, RZ, RZ, R45 ;  /* 0x000000ffff0f7224 */ /* 0x000fe400078e002d */
[----:B------:R-:W-:-:S07]  /*1850*/  IMAD.MOV.U32 R21, RZ, RZ, 0x0 ;  /* 0x00000000ff157424 */ /* 0x000fce00078e00ff */
[----:B------:R-:W-:Y:S05]  /*1860*/  CALL.REL.NOINC `($_Z6kerneliiPdS_PiS0_S_$_Z3funiiiPdS_PiS0_) ;  /* 0xfffffff4004c7944 */ /* 0x000fea0003c3ffff */
[----:B------:R-:W-:Y:S01]  /*1870*/  R2UR UR4, R46 ;  /* 0x000000002e0472ca */ /* 0x000fe200000e0000 */
[----:B------:R-:W-:Y:S01]  /*1880*/  IMAD.MOV.U32 R6, RZ, RZ, R36 ;  /* 0x000000ffff067224 */ /* 0x000fe200078e0024 */
[----:B------:R-:W-:Y:S01]  /*1890*/  R2UR UR5, R47 ;  /* 0x000000002f0572ca */ /* 0x000fe200000e0000 */
[----:B------:R-:W-:Y:S01]  /*18a0*/  IMAD.MOV.U32 R7, RZ, RZ, R37 ;  /* 0x000000ffff077224 */ /* 0x000fe200078e0025 */
[----:B------:R-:W-:-:S05]  /*18b0*/  IADD3 R3, PT, PT, R17, R23, RZ ;  /* 0x0000001711037210 */ /* 0x000fca0007ffe0ff */
[----:B------:R-:W-:-:S06]  /*18c0*/  IMAD.WIDE R6, R3, 0x8, R6 ;  /* 0x0000000803067825 */ /* 0x000fcc00078e0206 */
[----:B------:R-:W2:Y:S02]  /*18d0*/  LDG.E.64 R6, desc[UR4][R6.64] ;  /* 0x0000000406067981 */ /* 0x000ea4000c1e1b00 */
[----:B--2---:R-:W-:-:S08]  /*18e0*/  DADD R4, R4, R6 ;  /* 0x0000000004047229 */ /* 0x004fd00000000006 */
[----:B------:R-:W-:-:S06]  /*18f0*/  DSETP.GEU.AND P0, PT, R52, R4, PT ;  /* 0x000000043400722a */ /* 0x000fcc0003f0e000 */
[----:B------:R-:W-:Y:S02]  /*1900*/  FSEL R52, R52, R4, !P0 ;  /* 0x0000000434347208 */ /* 0x000fe40004000000 */
[----:B------:R-:W-:-:S07]  /*1910*/  FSEL R53, R53, R5, !P0 ;  /* 0x0000000535357208 */ /* 0x000fce0004000000 */
.L_x_13:
[----:B------:R-:W-:Y:S05]  /*1920*/  BSYNC.RECONVERGENT B6 ;  /* 0x0000000000067941 */ /* 0x000fea0003800200 */
.L_x_12:
[----:B------:R-:W-:Y:S01]  /*1930*/  VIADD R4, R23, 0x1 ;  /* 0x0000000117047836 */ /* 0x000fe20000000000 */
[----:B------:R-:W-:Y:S01]  /*1940*/  LOP3.LUT P0, RZ, R2, 0x2, RZ, 0xc0, !PT ;  /* 0x0000000202ff7812 */ /* 0x000fe2000780c0ff */
[----:B------:R-:W-:Y:S01]  /*1950*/  BSSY.RECONVERGENT B6, `(.L_x_14) ;  /* 0x000001c000067945 */ /* 0x000fe20003800200 */
[----:B------:R-:W-:Y:S02]  /*1960*/  IADD3 R3, P1, PT, R17, R23, RZ ;  /* 0x0000001711037210 */ /* 0x000fe40007f3e0ff */
[----:B------:R-:W-:Y:S02]  /*1970*/  ISETP.EQ.OR P0, PT, R4, R24, !P0 ;  /* 0x000000180400720c */ /* 0x000fe40004702670 */
[C---:B------:R-:W-:Y:S02]  /*1980*/  LEA.HI.X.SX32 R0, R23.reuse, R16, 0x1, P1 ;  /* 0x0000001017007211 */ /* 0x040fe400008f0eff */
[----:B------:R-:W-:Y:S02]  /*1990*/  ISETP.EQ.OR P0, PT, R23, RZ, P0 ;  /* 0x000000ff1700720c */ /* 0x000fe40000702670 */
[----:B------:R-:W-:-:S04]  /*19a0*/  LEA R54, P1, R3, R36, 0x3 ;  /* 0x0000002403367211 */ /* 0x000fc800078218ff */
[----:B------:R-:W-:-:S07]  /*19b0*/  LEA.HI.X R55, R3, R37, R0, 0x3, P1 ;  /* 0x0000002503377211 */ /* 0x000fce00008f1c00 */
        /* <DEDUP_REMOVED lines=12> */
[----:B------:R-:W-:-:S07]  /*1a80*/  IMAD.MOV.U32 R21, RZ, RZ, 0x0 ;  /* 0x00000000ff157424 */ /* 0x000fce00078e00ff */
[----:B------:R-:W-:Y:S05]  /*1a90*/  CALL.REL.NOINC `($_Z6kerneliiPdS_PiS0_S_$_Z3funiiiPdS_PiS0_) ;  /* 0xfffffff000c07944 */ /* 0x000fea0003c3ffff */
[----:B------:R-:W-:Y:S02]  /*1aa0*/  R2UR UR4, R46 ;  /* 0x000000002e0472ca */ /* 0x000fe400000e0000 */
[----:B------:R-:W-:-:S13]  /*1ab0*/  R2UR UR5, R47 ;  /* 0x000000002f0572ca */ /* 0x000fda00000e0000 */
[----:B------:R-:W2:Y:S02]  /*1ac0*/  LDG.E.64 R2, desc[UR4][R54.64+0x8] ;  /* 0x0000080436027981 */ /* 0x000ea4000c1e1b00 */
[----:B--2---:R-:W-:-:S08]  /*1ad0*/  DADD R2, R4, R2 ;  /* 0x0000000004027229 */ /* 0x004fd00000000002 */
[----:B------:R-:W-:-:S06]  /*1ae0*/  DSETP.GEU.AND P0, PT, R52, R2, PT ;  /* 0x000000023400722a */ /* 0x000fcc0003f0e000 */
[----:B------:R-:W-:Y:S02]  /*1af0*/  FSEL R52, R52, R2, !P0 ;  /* 0x0000000234347208 */ /* 0x000fe40004000000 */
[----:B------:R-:W-:-:S07]  /*1b00*/  FSEL R53, R53, R3, !P0 ;  /* 0x0000000335357208 */ /* 0x000fce0004000000 */
.L_x_15:
[----:B------:R-:W-:Y:S05]  /*1b10*/  BSYNC.RECONVERGENT B6 ;  /* 0x0000000000067941 */ /* 0x000fea0003800200 */
.L_x_14:
[----:B------:R-:W-:Y:S01]  /*1b20*/  SHF.R.U32.HI R0, RZ, R23, R22 ;  /* 0x00000017ff007219 */ /* 0x000fe20000011616 */
[----:B------:R-:W-:Y:S01]  /*1b30*/  VIADD R4, R23, 0x2 ;  /* 0x0000000217047836 */ /* 0x000fe20000000000 */
[----:B------:R-:W-:Y:S02]  /*1b40*/  BSSY.RECONVERGENT B6, `(.L_x_16) ;  /* 0x0000018000067945 */ /* 0x000fe40003800200 */
[----:B------:R-:W-:-:S04]  /*1b50*/  LOP3.LUT P0, RZ, R0, 0x4, RZ, 0xc0, !PT ;  /* 0x0000000400ff7812 */ /* 0x000fc8000780c0ff */
[----:B------:R-:W-:-:S13]  /*1b60*/  ISETP.EQ.OR P0, PT, R4, R24, !P0 ;  /* 0x000000180400720c */ /* 0x000fda0004702670 */
        /* <DEDUP_REMOVED lines=21> */
.L_x_17:
[----:B------:R-:W-:Y:S05]  /*1cc0*/  BSYNC.RECONVERGENT B6 ;  /* 0x0000000000067941 */ /* 0x000fea0003800200 */
.L_x_16:
        /* <DEDUP_REMOVED lines=26> */
.L_x_19:
[----:B------:R-:W-:Y:S05]  /*1e70*/  BSYNC.RECONVERGENT B6 ;  /* 0x0000000000067941 */ /* 0x000fea0003800200 */
.L_x_18:
        /* <DEDUP_REMOVED lines=26> */
.L_x_21:
[----:B------:R-:W-:Y:S05]  /*2020*/  BSYNC.RECONVERGENT B6 ;  /* 0x0000000000067941 */ /* 0x000fea0003800200 */
.L_x_20:
        /* <DEDUP_REMOVED lines=26> */
.L_x_23:
[----:B------:R-:W-:Y:S05]  /*21d0*/  BSYNC.RECONVERGENT B6 ;  /* 0x0000000000067941 */ /* 0x000fea0003800200 */
.L_x_22:
        /* <DEDUP_REMOVED lines=26> */
.L_x_25:
[----:B------:R-:W-:Y:S05]  /*2380*/  BSYNC.RECONVERGENT B6 ;  /* 0x0000000000067941 */ /* 0x000fea0003800200 */
.L_x_24:
        /* <DEDUP_REMOVED lines=26> */
.L_x_27:
[----:B------:R-:W-:Y:S05]  /*2530*/  BSYNC.RECONVERGENT B6 ;  /* 0x0000000000067941 */ /* 0x000fea0003800200 */
.L_x_26:
[----:B------:R-:W-:-:S05]  /*2540*/  VIADD R23, R23, 0x8 ;  /* 0x0000000817177836 */ /* 0x000fca0000000000 */
[----:B------:R-:W-:-:S13]  /*2550*/  ISETP.NE.AND P0, PT, R23, R25, PT ;  /* 0x000000191700720c */ /* 0x000fda0003f05270 */
[----:B------:R-:W-:Y:S05]  /*2560*/  @P0 BRA `(.L_x_28) ;  /* 0xfffffff000700947 */ /* 0x000fea000383ffff */
.L_x_11:
[----:B------:R-:W-:Y:S05]  /*2570*/  BSYNC.RECONVERGENT B7 ;  /* 0x0000000000077941 */ /* 0x000fea0003800200 */
.L_x_10:
[----:B------:R-:W-:-:S04]  /*2580*/  LOP3.LUT R0, R19, 0x7, RZ, 0xc0, !PT ;  /* 0x0000000713007812 */ /* 0x000fc800078ec0ff */
[----:B------:R-:W-:-:S13]  /*2590*/  ISETP.NE.AND P0, PT, R0, RZ, PT ;  /* 0x000000ff0000720c */ /* 0x000fda0003f05270 */
[----:B------:R-:W-:Y:S05]  /*25a0*/  @!P0 BRA `(.L_x_9) ;  /* 0x0000000c00808947 */ /* 0x000fea0003800000 */
[----:B------:R-:W-:Y:S01]  /*25b0*/  ISETP.GE.U32.AND P0, PT, R0, 0x4, PT ;  /* 0x000000040000780c */ /* 0x000fe20003f06070 */
[----:B------:R-:W-:Y:S01]  /*25c0*/  BSSY.RECONVERGENT B7, `(.L_x_29) ;  /* 0x0000077000077945 */ /* 0x000fe20003800200 */
[----:B------:R-:W-:-:S11]  /*25d0*/  LOP3.LUT R16, R19, 0x3, RZ, 0xc0, !PT ;  /* 0x0000000313107812 */ /* 0x000fd600078ec0ff */
[----:B------:R-:W-:Y:S05]  /*25e0*/  @!P0 BRA `(.L_x_30) ;  /* 0x0000000400d08947 */ /* 0x000fea0003800000 */
        /* <DEDUP_REMOVED lines=31> */
.L_x_32:
[----:B------:R-:W-:Y:S05]  /*27e0*/  BSYNC.RECONVERGENT B6 ;  /* 0x0000000000067941 */ /* 0x000fea0003800200 */
.L_x_31:
[----:B------:R-:W-:Y:S01]  /*27f0*/  VIADD R4, R25, 0x1 ;  /* 0x0000000119047836 */ /* 0x000fe20000000000 */
[----:B------:R-:W-:Y:S01]  /*2800*/  LOP3.LUT P0, RZ, R2, 0x2, RZ, 0xc0, !PT ;  /* 0x0000000202ff7812 */ /* 0x000fe2000780c0ff */
[----:B------:R-:W-:Y:S01]  /*2810*/  BSSY.RECONVERGENT B6, `(.L_x_33) ;  /* 0x000001c000067945 */ /* 0x000fe20003800200 */
[C---:B------:R-:W-:Y:S02]  /*2820*/  IADD3 R3, P1, PT, R17.reuse, R25, RZ ;  /* 0x0000001911037210 */ /* 0x040fe40007f3e0ff */
[----:B------:R-:W-:Y:S02]  /*2830*/  ISETP.EQ.OR P0, PT, R4, R24, !P0 ;  /* 0x000000180400720c */ /* 0x000fe40004702670 */
[----:B------:R-:W-:Y:S02]  /*2840*/  LEA.HI.X.SX32 R0, R17, RZ, 0x1, P1 ;  /* 0x000000ff11007211 */ /* 0x000fe400008f0eff */
        /* <DEDUP_REMOVED lines=24> */
.L_x_34:
[----:B------:R-:W-:Y:S05]  /*29d0*/  BSYNC.RECONVERGENT B6 ;  /* 0x0000000000067941 */ /* 0x000fea0003800200 */
.L_x_33:
[----:B------:R-:W-:Y:S01]  /*29e0*/  VIADD R4, R25, 0x2 ;  /* 0x0000000219047836 */ /* 0x000fe20000000000 */
[----:B------:R-:W-:Y:S01]  /*29f0*/  LOP3.LUT P0, RZ, R2, 0x4, RZ, 0xc0, !PT ;  /* 0x0000000402ff7812 */ /* 0x000fe2000780c0ff */
[----:B------:R-:W-:Y:S03]  /*2a00*/  BSSY.RECONVERGENT B6, `(.L_x_35) ;  /* 0x0000017000067945 */ /* 0x000fe60003800200 */
        /* <DEDUP_REMOVED lines=22> */
.L_x_36:
[----:B------:R-:W-:Y:S05]  /*2b70*/  BSYNC.RECONVERGENT B6 ;  /* 0x0000000000067941 */ /* 0x000fea0003800200 */
.L_x_35:
        /* <DEDUP_REMOVED lines=25> */
.L_x_38:
[----:B------:R-:W-:Y:S05]  /*2d10*/  BSYNC.RECONVERGENT B6 ;  /* 0x0000000000067941 */ /* 0x000fea0003800200 */
.L_x_37:
[----:B------:R-:W-:-:S07]  /*2d20*/  VIADD R25, R25, 0x4 ;  /* 0x0000000419197836 */ /* 0x000fce0000000000 */
.L_x_30:
[----:B------:R-:W-:Y:S05]  /*2d30*/  BSYNC.RECONVERGENT B7 ;  /* 0x0000000000077941 */ /* 0x000fea0003800200 */
.L_x_29:
[----:B------:R-:W-:-:S13]  /*2d40*/  ISETP.NE.AND P0, PT, R16, RZ, PT ;  /* 0x000000ff1000720c */ /* 0x000fda0003f05270 */
[----:B------:R-:W-:Y:S05]  /*2d50*/  @!P0 BRA `(.L_x_9) ;  /* 0x0000000400948947 */ /* 0x000fea0003800000 */
[----:B------:R-:W-:Y:S01]  /*2d60*/  ISETP.NE.AND P0, PT, R16, 0x1, PT ;  /* 0x000000011000780c */ /* 0x000fe20003f05270 */
[----:B------:R-:W-:-:S12]  /*2d70*/  BSSY.RECONVERGENT B7, `(.L_x_39) ;  /* 0x0000043000077945 */ /* 0x000fd80003800200 */
        /* <DEDUP_REMOVED lines=32> */
.L_x_42:
[----:B------:R-:W-:Y:S05]  /*2f80*/  BSYNC.RECONVERGENT B6 ;  /* 0x0000000000067941 */ /* 0x000fea0003800200 */
.L_x_41:
[----:B------:R-:W-:Y:S01]  /*2f90*/  VIADD R4, R25, 0x1 ;  /* 0x0000000119047836 */ /* 0x000fe20000000000 */
[----:B------:R-:W-:Y:S01]  /*2fa0*/  LOP3.LUT P0, RZ, R2, 0x2, RZ, 0xc0, !PT ;  /* 0x0000000202ff7812 */ /* 0x000fe2000780c0ff */
[----:B------:R-:W-:Y:S03]  /*2fb0*/  BSSY.RECONVERGENT B6, `(.L_x_43) ;  /* 0x000001d000067945 */ /* 0x000fe60003800200 */
[----:B------:R-:W-:-:S04]  /*2fc0*/  ISETP.EQ.OR P0, PT, R4, R24, !P0 ;  /* 0x000000180400720c */ /* 0x000fc80004702670 */
[----:B------:R-:W-:-:S13]  /*2fd0*/  ISETP.EQ.OR P0, PT, R25, RZ, P0 ;  /* 0x000000ff1900720c */ /* 0x000fda0000702670 */
        /* <DEDUP_REMOVED lines=14> */
[----:B------:R-:W-:Y:S02]  /*30c0*/  SHF.R.S32.HI R0, RZ, 0x1f, R17 ;  /* 0x0000001fff007819 */ /* 0x000fe40000011411 */
[----:B------:R-:W-:Y:S02]  /*30d0*/  IADD3 R7, P0, PT, R17, R25, RZ ;  /* 0x0000001911077210 */ /* 0x000fe40007f1e0ff */
[----:B------:R-:W-:Y:S02]  /*30e0*/  R2UR UR4, R46 ;  /* 0x000000002e0472ca */ /* 0x000fe400000e0000 */
[----:B------:R-:W-:Y:S02]  /*30f0*/  R2UR UR5, R47 ;  /* 0x000000002f0572ca */ /* 0x000fe400000e0000 */
[----:B------:R-:W-:Y:S02]  /*3100*/  LEA.HI.X.SX32 R3, R25, R0, 0x1, P0 ;  /* 0x0000000019037211 */ /* 0x000fe400000f0eff */
[----:B------:R-:W-:-:S04]  /*3110*/  LEA R6, P0, R7, R36, 0x3 ;  /* 0x0000002407067211 */ /* 0x000fc800078018ff */
[----:B------:R-:W-:-:S05]  /*3120*/  LEA.HI.X R7, R7, R37, R3, 0x3, P0 ;  /* 0x0000002507077211 */ /* 0x000fca00000f1c03 */
[----:B------:R-:W2:Y:S02]  /*3130*/  LDG.E.64 R2, desc[UR4][R6.64+0x8] ;  /* 0x0000080406027981 */ /* 0x000ea4000c1e1b00 */
[----:B--2---:R-:W-:-:S08]  /*3140*/  DADD R2, R4, R2 ;  /* 0x0000000004027229 */ /* 0x004fd00000000002 */
[----:B------:R-:W-:-:S06]  /*3150*/  DSETP.GEU.AND P0, PT, R52, R2, PT ;  /* 0x000000023400722a */ /* 0x000fcc0003f0e000 */
[----:B------:R-:W-:Y:S02]  /*3160*/  FSEL R52, R52, R2, !P0 ;  /* 0x0000000234347208 */ /* 0x000fe40004000000 */
[----:B------:R-:W-:-:S07]  /*3170*/  FSEL R53, R53, R3, !P0 ;  /* 0x0000000335357208 */ /* 0x000fce0004000000 */
.L_x_44:
[----:B------:R-:W-:Y:S05]  /*3180*/  BSYNC.RECONVERGENT B6 ;  /* 0x0000000000067941 */ /* 0x000fea0003800200 */
.L_x_43:
[----:B------:R-:W-:-:S07]  /*3190*/  VIADD R25, R25, 0x2 ;  /* 0x0000000219197836 */ /* 0x000fce0000000000 */
.L_x_40:
[----:B------:R-:W-:Y:S05]  /*31a0*/  BSYNC.RECONVERGENT B7 ;  /* 0x0000000000077941 */ /* 0x000fea0003800200 */
.L_x_39:
[----:B------:R-:W-:-:S04]  /*31b0*/  SHF.R.U32.HI R0, RZ, R25, R22 ;  /* 0x00000019ff007219 */ /* 0x000fc80000011616 */
[----:B------:R-:W-:-:S04]  /*31c0*/  LOP3.LUT R0, R0, 0x1, RZ, 0xc0, !PT ;  /* 0x0000000100007812 */ /* 0x000fc800078ec0ff */
[----:B------:R-:W-:Y:S02]  /*31d0*/  ISETP.NE.U32.AND P0, PT, R0, 0x1, PT ;  /* 0x000000010000780c */ /* 0x000fe40003f05070 */
[----:B------:R-:W-:Y:S02]  /*31e0*/  LOP3.LUT R0, R19, 0x1, RZ, 0xc0, !PT ;  /* 0x0000000113007812 */ /* 0x000fe400078ec0ff */
[----:B------:R-:W-:-:S04]  /*31f0*/  ISETP.EQ.OR P0, PT, R25, R24, P0 ;  /* 0x000000181900720c */ /* 0x000fc80000702670 */
[----:B------:R-:W-:-:S13]  /*3200*/  ISETP.NE.U32.OR P0, PT, R0, 0x1, P0 ;  /* 0x000000010000780c */ /* 0x000fda0000705470 */
        /* <DEDUP_REMOVED lines=26> */
.L_x_9:
[----:B------:R-:W-:Y:S05]  /*33b0*/  BSYNC.RECONVERGENT B8 ;  /* 0x0000000000087941 */ /* 0x000fea0003800200 */
.L_x_8:
[----:B------:R-:W-:Y:S02]  /*33c0*/  SHF.L.U32 R19, R24, R19, RZ ;  /* 0x0000001318137219 */ /* 0x000fe400000006ff */
[----:B------:R-:W-:Y:S02]  /*33d0*/  R2UR UR4, R46 ;  /* 0x000000002e0472ca */ /* 0x000fe400000e0000 */
[----:B------:R-:W-:Y:S01]  /*33e0*/  R2UR UR5, R47 ;  /* 0x000000002f0572ca */ /* 0x000fe200000e0000 */
[----:B------:R-:W-:-:S04]  /*33f0*/  IMAD.IADD R19, R19, 0x1, R22 ;  /* 0x0000000113137824 */ /* 0x000fc800078e0216 */
[----:B------:R-:W-:-:S08]  /*3400*/  IMAD.WIDE R30, R19, 0x8, R30 ;  /* 0x00000008131e7825 */ /* 0x000fd000078e021e */
[----:B------:R2:W-:Y:S02]  /*3410*/  STG.E.64 desc[UR4][R30.64], R52 ;  /* 0x000000341e007986 */ /* 0x0005e4000c101b04 */
.L_x_6:
[----:B------:R-:W-:Y:S05]  /*3420*/  BSYNC.RECONVERGENT B9 ;  /* 0x0000000000097941 */ /* 0x000fea0003800200 */
.L_x_4:
[----:B------:R-:W3:Y:S01]  /*3430*/  LDL R20, [R1+0x14] ;  /* 0x0000140001147983 */ /* 0x000ee20000100800 */
[----:B------:R4:W-:Y:S05]  /*3440*/  BMOV.32 B6, R26 ;  /* 0x0000001a06007356 */ /* 0x0009ea0000000000 */
[----:B------:R-:W3:Y:S01]  /*3450*/  LDL R21, [R1+0x18] ;  /* 0x0000180001157983 */ /* 0x000ee20000100800 */
[----:B------:R2:W-:Y:S05]  /*3460*/  BMOV.32 B7, R27 ;  /* 0x0000001b07007356 */ /* 0x0005ea0000000000 */
[----:B------:R2:W-:Y:S05]  /*3470*/  BMOV.32 B8, R28 ;  /* 0x0000001c08007356 */ /* 0x0005ea0000000000 */
[----:B------:R2:W-:Y:S05]  /*3480*/  BMOV.32 B9, R29 ;  /* 0x0000001d09007356 */ /* 0x0005ea0000000000 */
[----:B-----5:R-:W-:Y:S01]  /*3490*/  MOV R4, R52 ;  /* 0x0000003400047202 */ /* 0x020fe20000000f00 */
[----:B------:R-:W-:Y:S01]  /*34a0*/  IMAD.MOV.U32 R5, RZ, RZ, R53 ;  /* 0x000000ffff057224 */ /* 0x000fe200078e0035 */
[----:B0-----:R-:W3:Y:S04]  /*34b0*/  LDL R2, [R1] ;  /* 0x0000000001027983 */ /* 0x001ee80000100800 */
[----:B------:R-:W3:Y:S04]  /*34c0*/  LDL R16, [R1+0x4] ;  /* 0x0000040001107983 */ /* 0x000ee80000100800 */
[----:B------:R-:W3:Y:S04]  /*34d0*/  LDL R17, [R1+0x8] ;  /* 0x0000080001117983 */ /* 0x000ee80000100800 */
[----:B------:R-:W3:Y:S04]  /*34e0*/  LDL R18, [R1+0xc] ;  /* 0x00000c0001127983 */ /* 0x000ee80000100800 */
[----:B------:R-:W3:Y:S04]  /*34f0*/  LDL R19, [R1+0x10] ;  /* 0x0000100001137983 */ /* 0x000ee80000100800 */
[----:B------:R-:W3:Y:S04]  /*3500*/  LDL R22, [R1+0x1c] ;  /* 0x00001c0001167983 */ /* 0x000ee80000100800 */
[----:B------:R-:W3:Y:S04]  /*3510*/  LDL R23, [R1+0x20] ;  /* 0x0000200001177983 */ /* 0x000ee80000100800 */
[----:B-1----:R-:W3:Y:S04]  /*3520*/  LDL R24, [R1+0x24] ;  /* 0x0000240001187983 */ /* 0x002ee80000100800 */
[----:B------:R-:W3:Y:S04]  /*3530*/  LDL R25, [R1+0x28] ;  /* 0x0000280001197983 */ /* 0x000ee80000100800 */
[----:B----4-:R-:W3:Y:S04]  /*3540*/  LDL R26, [R1+0x2c] ;  /* 0x00002c00011a7983 */ /* 0x010ee80000100800 */
[----:B--2---:R-:W3:Y:S04]  /*3550*/  LDL R27, [R1+0x30] ;  /* 0x00003000011b7983 */ /* 0x004ee80000100800 */
[----:B------:R-:W3:Y:S04]  /*3560*/  LDL R28, [R1+0x34] ;  /* 0x00003400011c7983 */ /* 0x000ee80000100800 */
        /* <DEDUP_REMOVED lines=14> */
[----:B------:R0:W3:Y:S02]  /*3650*/  LDL R55, [R1+0x70] ;  /* 0x0000700001377983 */ /* 0x0000e40000100800 */
[----:B0-----:R-:W-:Y:S01]  /*3660*/  VIADD R1, R1, 0x78 ;  /* 0x0000007801017836 */ /* 0x001fe20000000000 */
[----:B---3--:R-:W-:Y:S06]  /*3670*/  RET.REL.NODEC R20 `(_Z6kerneliiPdS_PiS0_S_) ;  /* 0xffffffc814607950 */ /* 0x008fec0003c3ffff */
.L_x_45:
[----:B------:R-:W-:-:S00]  /*3680*/  BRA `(.L_x_45) ;  /* 0xfffffffc00fc7947 */ /* 0x000fc0000383ffff */
[----:B------:R-:W-:-:S00]  /*3690*/  NOP ;  /* 0x0000000000007918 */ /* 0x000fc00000000000 */
        /* <DEDUP_REMOVED lines=14> */
.L_x_46:


//--------------------- .nv.shared.reserved.0     --------------------------
	.section	.nv.shared.reserved.0,"aw",@nobits
	.weak		__nv_reservedSMEM_offset_0_alias
	.size		__nv_reservedSMEM_offset_0_alias, 0, 64
	.other		__nv_reservedSMEM_offset_0_alias,@"STO_CUDA_RESERVED_SHARED STV_DEFAULT"
__nv_reservedSMEM_offset_0_alias:
	.zero		0
	.zero		64


//--------------------- .nv.constant0._Z6kerneliiPdS_PiS0_S_ --------------------------
	.section	.nv.constant0._Z6kerneliiPdS_PiS0_S_,"a",@progbits
	.sectionflags	@""
	.align	4
.nv.constant0._Z6kerneliiPdS_PiS0_S_:
	.zero		944


//--------------------- SYMBOLS --------------------------

	.type		.nv.reservedSmem.offset0,@object
	.size		.nv.reservedSmem.offset0,0x4
